//
// Generated by NVIDIA NVVM Compiler
//
// Compiler Build ID: CL-36424714
// Cuda compilation tools, release 13.0, V13.0.88
// Based on NVVM 20.0.0
//

.version 9.0
.target sm_100
.address_size 64

	// .globl	_Z9hash_testv
.extern .func  (.param .b64 func_retval0) malloc
(
	.param .b64 malloc_param_0
)
;
.extern .func free
(
	.param .b64 free_param_0
)
;
.extern .func __assertfail
(
	.param .b64 __assertfail_param_0,
	.param .b64 __assertfail_param_1,
	.param .b32 __assertfail_param_2,
	.param .b64 __assertfail_param_3,
	.param .b64 __assertfail_param_4
)
;
.global .align 1 .b8 __unnamed_1[17] = {118, 111, 105, 100, 32, 104, 97, 115, 104, 95, 116, 101, 115, 116, 40, 41};
.global .align 1 .b8 __unnamed_2[93] = {117, 110, 115, 105, 103, 110, 101, 100, 32, 108, 111, 110, 103, 32, 72, 97, 115, 104, 84, 97, 98, 108, 101, 60, 75, 101, 121, 84, 44, 32, 86, 97, 108, 117, 101, 84, 62, 58, 58, 110, 101, 120, 116, 95, 112, 114, 111, 98, 101, 40, 75, 101, 121, 84, 44, 32, 105, 110, 116, 41, 32, 91, 119, 105, 116, 104, 32, 75, 101, 121, 84, 32, 61, 32, 105, 110, 116, 59, 32, 86, 97, 108, 117, 101, 84, 32, 61, 32, 105, 110, 116, 93};
.global .align 1 .b8 $str[51] = {103, 114, 105, 100, 68, 105, 109, 46, 120, 32, 61, 61, 32, 49, 32, 38, 38, 32, 103, 114, 105, 100, 68, 105, 109, 46, 121, 32, 61, 61, 32, 49, 32, 38, 38, 32, 103, 114, 105, 100, 68, 105, 109, 46, 122, 32, 61, 61, 32, 49};
.global .align 1 .b8 $str$1[27] = {47, 116, 109, 112, 47, 115, 97, 115, 115, 95, 99, 117, 95, 55, 98, 57, 56, 105, 108, 114, 97, 47, 107, 46, 99, 117};
.global .align 1 .b8 $str$2[35] = {98, 108, 111, 99, 107, 68, 105, 109, 46, 121, 32, 61, 61, 32, 49, 32, 38, 38, 32, 98, 108, 111, 99, 107, 68, 105, 109, 46, 122, 32, 61, 61, 32, 49};
.extern .shared .align 16 .b8 ht_memory[];
.global .align 1 .b8 $str$3[6] = {102, 111, 117, 110, 100};
.global .align 1 .b8 $str$4[38] = {104, 116, 91, 48, 93, 46, 103, 101, 116, 40, 116, 104, 114, 101, 97, 100, 73, 100, 120, 46, 120, 41, 32, 61, 61, 32, 116, 104, 114, 101, 97, 100, 73, 100, 120, 46, 120};
.global .align 1 .b8 $str$5[17] = {112, 114, 111, 98, 101, 95, 105, 100, 120, 32, 60, 32, 115, 105, 122, 101};

.visible .entry _Z9hash_testv()
{
	.reg .pred 	%p<30>;
	.reg .b32 	%r<57>;
	.reg .b64 	%rd<119>;

	mov.u32 	%r24, %nctaid.x;
	setp.eq.s32 	%p1, %r24, 1;
	mov.u32 	%r25, %nctaid.y;
	setp.eq.s32 	%p2, %r25, 1;
	and.pred  	%p3, %p1, %p2;
	mov.u32 	%r26, %nctaid.z;
	setp.eq.s32 	%p4, %r26, 1;
	and.pred  	%p5, %p4, %p3;
	@%p5 bra 	$L__BB0_2;
	mov.u64 	%rd25, $str;
	cvta.global.u64 	%rd26, %rd25;
	mov.u64 	%rd27, $str$1;
	cvta.global.u64 	%rd28, %rd27;
	mov.u64 	%rd29, __unnamed_1;
	cvta.global.u64 	%rd30, %rd29;
	{ // callseq 0, 0
	.param .b64 param0;
	st.param.b64 	[param0], %rd26;
	.param .b64 param1;
	st.param.b64 	[param1], %rd28;
	.param .b32 param2;
	st.param.b32 	[param2], 94;
	.param .b64 param3;
	st.param.b64 	[param3], %rd30;
	.param .b64 param4;
	st.param.b64 	[param4], 1;
	call.uni 
	__assertfail, 
	(
	param0, 
	param1, 
	param2, 
	param3, 
	param4
	);
	} // callseq 0
$L__BB0_2:
	mov.u32 	%r27, %ntid.y;
	setp.eq.s32 	%p6, %r27, 1;
	mov.u32 	%r28, %ntid.z;
	setp.eq.s32 	%p7, %r28, 1;
	and.pred  	%p8, %p6, %p7;
	@%p8 bra 	$L__BB0_4;
	mov.u64 	%rd31, $str$2;
	cvta.global.u64 	%rd32, %rd31;
	mov.u64 	%rd33, $str$1;
	cvta.global.u64 	%rd34, %rd33;
	mov.u64 	%rd35, __unnamed_1;
	cvta.global.u64 	%rd36, %rd35;
	{ // callseq 1, 0
	.param .b64 param0;
	st.param.b64 	[param0], %rd32;
	.param .b64 param1;
	st.param.b64 	[param1], %rd34;
	.param .b32 param2;
	st.param.b32 	[param2], 95;
	.param .b64 param3;
	st.param.b64 	[param3], %rd36;
	.param .b64 param4;
	st.param.b64 	[param4], 1;
	call.uni 
	__assertfail, 
	(
	param0, 
	param1, 
	param2, 
	param3, 
	param4
	);
	} // callseq 1
$L__BB0_4:
	mov.u32 	%r1, %tid.x;
	setp.ne.s32 	%p9, %r1, 0;
	@%p9 bra 	$L__BB0_6;
	{ // callseq 2, 0
	.param .b64 param0;
	st.param.b64 	[param0], 128;
	.param .b64 retval0;
	call.uni (retval0), 
	malloc, 
	(
	param0
	);
	ld.param.b64 	%rd37, [retval0];
	} // callseq 2
	{ // callseq 3, 0
	.param .b64 param0;
	st.param.b64 	[param0], 128;
	.param .b64 retval0;
	call.uni (retval0), 
	malloc, 
	(
	param0
	);
	ld.param.b64 	%rd39, [retval0];
	} // callseq 3
	mov.b64 	%rd41, 4294967296;
	st.shared.u64 	[ht_memory+40], %rd41;
	mov.b64 	%rd42, 0;
	st.shared.u64 	[ht_memory+32], %rd42;
	mov.b64 	%rd43, -1;
	st.shared.u64 	[ht_memory+24], %rd43;
	mov.b32 	%r29, 32;
	st.shared.u32 	[ht_memory+16], %r29;
	st.shared.u64 	[ht_memory+8], %rd39;
	st.shared.u64 	[ht_memory], %rd37;
	{ // callseq 4, 0
	.param .b64 param0;
	st.param.b64 	[param0], %rd37;
	call.uni 
	free, 
	(
	param0
	);
	} // callseq 4
	{ // callseq 5, 0
	.param .b64 param0;
	st.param.b64 	[param0], %rd39;
	call.uni 
	free, 
	(
	param0
	);
	} // callseq 5
$L__BB0_6:
	bar.sync 	0;
	ld.shared.u32 	%r49, [ht_memory+16];
	setp.lt.s32 	%p10, %r49, 1;
	@%p10 bra 	$L__BB0_16;
	mul.wide.u32 	%rd44, %r1, 73244475;
	shr.u64 	%rd45, %rd44, 16;
	xor.b64  	%rd46, %rd45, %rd44;
	mul.lo.s64 	%rd47, %rd46, 73244475;
	shr.u64 	%rd48, %rd47, 16;
	xor.b64  	%rd1, %rd48, %rd47;
	mov.b32 	%r48, 0;
	bra.uni 	$L__BB0_9;
$L__BB0_8:
	add.s32 	%r48, %r48, 1;
	ld.shared.u32 	%r49, [ht_memory+16];
	setp.ge.s32 	%p16, %r48, %r49;
	@%p16 bra 	$L__BB0_16;
$L__BB0_9:
	setp.lt.s32 	%p11, %r48, %r49;
	@%p11 bra 	$L__BB0_11;
	mov.u64 	%rd49, $str$5;
	cvta.global.u64 	%rd50, %rd49;
	mov.u64 	%rd51, $str$1;
	cvta.global.u64 	%rd52, %rd51;
	mov.u64 	%rd53, __unnamed_2;
	cvta.global.u64 	%rd54, %rd53;
	{ // callseq 6, 0
	.param .b64 param0;
	st.param.b64 	[param0], %rd50;
	.param .b64 param1;
	st.param.b64 	[param1], %rd52;
	.param .b32 param2;
	st.param.b32 	[param2], 56;
	.param .b64 param3;
	st.param.b64 	[param3], %rd54;
	.param .b64 param4;
	st.param.b64 	[param4], 1;
	call.uni 
	__assertfail, 
	(
	param0, 
	param1, 
	param2, 
	param3, 
	param4
	);
	} // callseq 6
	ld.shared.u32 	%r49, [ht_memory+16];
$L__BB0_11:
	cvt.u64.u32 	%rd55, %r48;
	add.s64 	%rd2, %rd1, %rd55;
	cvt.s64.s32 	%rd3, %r49;
	or.b64  	%rd56, %rd2, %rd3;
	and.b64  	%rd57, %rd56, -4294967296;
	setp.ne.s64 	%p12, %rd57, 0;
	@%p12 bra 	$L__BB0_13;
	cvt.u32.u64 	%r31, %rd3;
	cvt.u32.u64 	%r32, %rd2;
	rem.u32 	%r33, %r32, %r31;
	cvt.u64.u32 	%rd113, %r33;
	bra.uni 	$L__BB0_14;
$L__BB0_13:
	rem.u64 	%rd113, %rd2, %rd3;
$L__BB0_14:
	ld.shared.u64 	%rd58, [ht_memory];
	shl.b64 	%rd59, %rd113, 2;
	add.s64 	%rd60, %rd58, %rd59;
	ld.shared.u32 	%r34, [ht_memory+32];
	atom.relaxed.cas.b32 	%r35, [%rd60], %r34, %r1;
	ld.shared.u32 	%r36, [ht_memory+32];
	setp.ne.s32 	%p13, %r35, %r36;
	setp.ne.s32 	%p14, %r35, %r1;
	and.pred  	%p15, %p13, %p14;
	@%p15 bra 	$L__BB0_8;
	ld.shared.u64 	%rd61, [ht_memory+8];
	add.s64 	%rd63, %rd61, %rd59;
	st.u32 	[%rd63], %r1;
$L__BB0_16:
	bar.sync 	0;
	ld.shared.u32 	%r52, [ht_memory+16];
	setp.lt.s32 	%p17, %r52, 1;
	@%p17 bra 	$L__BB0_25;
	mul.wide.u32 	%rd64, %r1, 73244475;
	shr.u64 	%rd65, %rd64, 16;
	xor.b64  	%rd66, %rd65, %rd64;
	mul.lo.s64 	%rd67, %rd66, 73244475;
	shr.u64 	%rd68, %rd67, 16;
	xor.b64  	%rd7, %rd68, %rd67;
	mov.b32 	%r51, 0;
	bra.uni 	$L__BB0_19;
$L__BB0_18:
	add.s32 	%r51, %r51, 1;
	setp.ge.s32 	%p21, %r51, %r52;
	@%p21 bra 	$L__BB0_25;
$L__BB0_19:
	setp.lt.s32 	%p18, %r51, %r52;
	@%p18 bra 	$L__BB0_21;
	mov.u64 	%rd69, $str$5;
	cvta.global.u64 	%rd70, %rd69;
	mov.u64 	%rd71, $str$1;
	cvta.global.u64 	%rd72, %rd71;
	mov.u64 	%rd73, __unnamed_2;
	cvta.global.u64 	%rd74, %rd73;
	{ // callseq 7, 0
	.param .b64 param0;
	st.param.b64 	[param0], %rd70;
	.param .b64 param1;
	st.param.b64 	[param1], %rd72;
	.param .b32 param2;
	st.param.b32 	[param2], 56;
	.param .b64 param3;
	st.param.b64 	[param3], %rd74;
	.param .b64 param4;
	st.param.b64 	[param4], 1;
	call.uni 
	__assertfail, 
	(
	param0, 
	param1, 
	param2, 
	param3, 
	param4
	);
	} // callseq 7
	ld.shared.u32 	%r52, [ht_memory+16];
$L__BB0_21:
	cvt.u64.u32 	%rd75, %r51;
	add.s64 	%rd8, %rd7, %rd75;
	cvt.s64.s32 	%rd9, %r52;
	or.b64  	%rd76, %rd8, %rd9;
	and.b64  	%rd77, %rd76, -4294967296;
	setp.ne.s64 	%p19, %rd77, 0;
	@%p19 bra 	$L__BB0_23;
	cvt.u32.u64 	%r38, %rd9;
	cvt.u32.u64 	%r39, %rd8;
	rem.u32 	%r40, %r39, %r38;
	cvt.u64.u32 	%rd115, %r40;
	bra.uni 	$L__BB0_24;
$L__BB0_23:
	rem.u64 	%rd115, %rd8, %rd9;
$L__BB0_24:
	ld.shared.u64 	%rd78, [ht_memory];
	shl.b64 	%rd79, %rd115, 2;
	add.s64 	%rd80, %rd78, %rd79;
	ld.u32 	%r41, [%rd80];
	setp.eq.s32 	%p20, %r41, %r1;
	@%p20 bra 	$L__BB0_26;
	bra.uni 	$L__BB0_18;
$L__BB0_25:
	ld.shared.u64 	%rd115, [ht_memory+24];
$L__BB0_26:
	setp.ne.s64 	%p22, %rd115, -1;
	{ // callseq 8, 0
	.param .b64 param0;
	st.param.b64 	[param0], 0;
	call.uni 
	free, 
	(
	param0
	);
	} // callseq 8
	{ // callseq 9, 0
	.param .b64 param0;
	st.param.b64 	[param0], 0;
	call.uni 
	free, 
	(
	param0
	);
	} // callseq 9
	@%p22 bra 	$L__BB0_28;
	mov.u64 	%rd81, $str$3;
	cvta.global.u64 	%rd82, %rd81;
	mov.u64 	%rd83, $str$1;
	cvta.global.u64 	%rd84, %rd83;
	mov.u64 	%rd85, __unnamed_1;
	cvta.global.u64 	%rd86, %rd85;
	{ // callseq 10, 0
	.param .b64 param0;
	st.param.b64 	[param0], %rd82;
	.param .b64 param1;
	st.param.b64 	[param1], %rd84;
	.param .b32 param2;
	st.param.b32 	[param2], 106;
	.param .b64 param3;
	st.param.b64 	[param3], %rd86;
	.param .b64 param4;
	st.param.b64 	[param4], 1;
	call.uni 
	__assertfail, 
	(
	param0, 
	param1, 
	param2, 
	param3, 
	param4
	);
	} // callseq 10
$L__BB0_28:
	ld.shared.u32 	%r55, [ht_memory+16];
	setp.lt.s32 	%p23, %r55, 1;
	@%p23 bra 	$L__BB0_38;
	mul.wide.u32 	%rd87, %r1, 73244475;
	shr.u64 	%rd88, %rd87, 16;
	xor.b64  	%rd89, %rd88, %rd87;
	mul.lo.s64 	%rd90, %rd89, 73244475;
	shr.u64 	%rd91, %rd90, 16;
	xor.b64  	%rd15, %rd91, %rd90;
	mov.b32 	%r54, 0;
	bra.uni 	$L__BB0_31;
$L__BB0_30:
	add.s32 	%r54, %r54, 1;
	setp.ge.s32 	%p27, %r54, %r55;
	@%p27 bra 	$L__BB0_38;
$L__BB0_31:
	setp.lt.s32 	%p24, %r54, %r55;
	@%p24 bra 	$L__BB0_33;
	mov.u64 	%rd92, $str$5;
	cvta.global.u64 	%rd93, %rd92;
	mov.u64 	%rd94, $str$1;
	cvta.global.u64 	%rd95, %rd94;
	mov.u64 	%rd96, __unnamed_2;
	cvta.global.u64 	%rd97, %rd96;
	{ // callseq 11, 0
	.param .b64 param0;
	st.param.b64 	[param0], %rd93;
	.param .b64 param1;
	st.param.b64 	[param1], %rd95;
	.param .b32 param2;
	st.param.b32 	[param2], 56;
	.param .b64 param3;
	st.param.b64 	[param3], %rd97;
	.param .b64 param4;
	st.param.b64 	[param4], 1;
	call.uni 
	__assertfail, 
	(
	param0, 
	param1, 
	param2, 
	param3, 
	param4
	);
	} // callseq 11
	ld.shared.u32 	%r55, [ht_memory+16];
$L__BB0_33:
	cvt.u64.u32 	%rd98, %r54;
	add.s64 	%rd16, %rd15, %rd98;
	cvt.s64.s32 	%rd17, %r55;
	or.b64  	%rd99, %rd16, %rd17;
	and.b64  	%rd100, %rd99, -4294967296;
	setp.ne.s64 	%p25, %rd100, 0;
	@%p25 bra 	$L__BB0_35;
	cvt.u32.u64 	%r43, %rd17;
	cvt.u32.u64 	%r44, %rd16;
	rem.u32 	%r45, %r44, %r43;
	cvt.u64.u32 	%rd118, %r45;
	bra.uni 	$L__BB0_36;
$L__BB0_35:
	rem.u64 	%rd118, %rd16, %rd17;
$L__BB0_36:
	ld.shared.u64 	%rd101, [ht_memory];
	shl.b64 	%rd102, %rd118, 2;
	add.s64 	%rd103, %rd101, %rd102;
	ld.u32 	%r46, [%rd103];
	setp.ne.s32 	%p26, %r46, %r1;
	@%p26 bra 	$L__BB0_30;
	ld.shared.u64 	%rd117, [ht_memory+24];
	bra.uni 	$L__BB0_39;
$L__BB0_38:
	ld.shared.u64 	%rd117, [ht_memory+24];
	mov.u64 	%rd118, %rd117;
$L__BB0_39:
	setp.ne.s64 	%p28, %rd118, %rd117;
	@%p28 bra 	$L__BB0_41;
	ld.shared.u32 	%r56, [ht_memory+36];
	bra.uni 	$L__BB0_42;
$L__BB0_41:
	ld.shared.u64 	%rd104, [ht_memory+8];
	shl.b64 	%rd105, %rd118, 2;
	add.s64 	%rd106, %rd104, %rd105;
	ld.u32 	%r56, [%rd106];
$L__BB0_42:
	setp.eq.s32 	%p29, %r56, %r1;
	@%p29 bra 	$L__BB0_44;
	mov.u64 	%rd107, $str$4;
	cvta.global.u64 	%rd108, %rd107;
	mov.u64 	%rd109, $str$1;
	cvta.global.u64 	%rd110, %rd109;
	mov.u64 	%rd111, __unnamed_1;
	cvta.global.u64 	%rd112, %rd111;
	{ // callseq 12, 0
	.param .b64 param0;
	st.param.b64 	[param0], %rd108;
	.param .b64 param1;
	st.param.b64 	[param1], %rd110;
	.param .b32 param2;
	st.param.b32 	[param2], 107;
	.param .b64 param3;
	st.param.b64 	[param3], %rd112;
	.param .b64 param4;
	st.param.b64 	[param4], 1;
	call.uni 
	__assertfail, 
	(
	param0, 
	param1, 
	param2, 
	param3, 
	param4
	);
	} // callseq 12
$L__BB0_44:
	ret;

}


// ===== COMPILED SASS (sm_100) =====

	.target	sm_100

	.elftype	@"ET_EXEC"


//--------------------- .note.nv.tkinfo           --------------------------
	.section	.note.nv.tkinfo,"",@"SHT_NOTE"
	.sectionflags	@"SHF_NOTE_NV_TKINFO"
	.tkinfo
        /*0018*/ 	.word	0x00000002
        /*0030*/ 	.string	""
        /*0030*/ 	.string	"ptxas"
        /*0030*/ 	.string	"Cuda compilation tools, release 13.0, V13.0.88"
        /*0030*/ 	.string	"Build cuda_13.0.r13.0/compiler.36424714_0"
        /*0030*/ 	.string	"-arch sm_100 -m 64 "



//--------------------- .note.nv.cuinfo           --------------------------
	.section	.note.nv.cuinfo,"",@"SHT_NOTE"
	.sectionflags	@"SHF_NOTE_NV_CUINFO"
        /*0018*/ 	.short	0x0002
        /*001a*/ 	.short	0x0064
        /*001c*/ 	.short	0x0082
	.zero		2


//--------------------- .nv.info                  --------------------------
	.section	.nv.info,"",@"SHT_CUDA_INFO"
	.align	4


	//----- nvinfo : EIATTR_REGCOUNT
	.align		4
        /*0000*/ 	.byte	0x04, 0x2f
        /*0002*/ 	.short	(.L_9 - .L_8)
	.align		4
.L_8:
        /*0004*/ 	.word	index@(_Z9hash_testv)
        /*0008*/ 	.word	0x00000019


	//----- nvinfo : EIATTR_FRAME_SIZE
	.align		4
.L_9:
        /*000c*/ 	.byte	0x04, 0x11
        /*000e*/ 	.short	(.L_11 - .L_10)
	.align		4
.L_10:
        /*0010*/ 	.word	index@($__internal_0_$__cuda_sm20_rem_u64)
        /*0014*/ 	.word	0x00000000


	//----- nvinfo : EIATTR_FRAME_SIZE
	.align		4
.L_11:
        /*0018*/ 	.byte	0x04, 0x11
        /*001a*/ 	.short	(.L_13 - .L_12)
	.align		4
.L_12:
        /*001c*/ 	.word	index@(_Z9hash_testv)
        /*0020*/ 	.word	0x00000000


	//----- nvinfo : EIATTR_MIN_STACK_SIZE
	.align		4
.L_13:
        /*0024*/ 	.byte	0x04, 0x12
        /*0026*/ 	.short	(.L_15 - .L_14)
	.align		4
.L_14:
        /*0028*/ 	.word	index@(_Z9hash_testv)
        /*002c*/ 	.word	0x00000000
.L_15:


//--------------------- .nv.compat                --------------------------
	.section	.nv.compat,"",@"SHT_CUDA_COMPAT_INFO"
	.align	4
        /*0000*/ 	.byte	0x02, 0x09, 0x00, 0x00, 0x02, 0x02, 0x01, 0x00, 0x02, 0x05, 0x05, 0x00, 0x03, 0x07, 0x01, 0x01
        /*0010*/ 	.byte	0x02, 0x03, 0x00, 0x00, 0x02, 0x06, 0x01, 0x00, 0x04, 0x0b, 0x08, 0x00, 0x09, 0x00, 0x00, 0x00
        /*0020*/ 	.byte	0x00, 0x00, 0x00, 0x00


//--------------------- .nv.info._Z9hash_testv    --------------------------
	.section	.nv.info._Z9hash_testv,"",@"SHT_CUDA_INFO"
	.sectionflags	@""
	.align	4


	//----- nvinfo : EIATTR_CUDA_API_VERSION
	.align		4
        /*0000*/ 	.byte	0x04, 0x37
        /*0002*/ 	.short	(.L_17 - .L_16)
.L_16:
        /*0004*/ 	.word	0x00000082


	//----- nvinfo : EIATTR_SPARSE_MMA_MASK
	.align		4
.L_17:
        /*0008*/ 	.byte	0x03, 0x50
        /*000a*/ 	.short	0x0000


	//----- nvinfo : EIATTR_MAXREG_COUNT
	.align		4
        /*000c*/ 	.byte	0x03, 0x1b
        /*000e*/ 	.short	0x00ff


	//----- nvinfo : EIATTR_NUM_BARRIERS
	.align		4
        /*0010*/ 	.byte	0x02, 0x4c
        /*0012*/ 	.byte	0x01
	.zero		1


	//----- nvinfo : EIATTR_EXTERNS
	.align		4
        /*0014*/ 	.byte	0x04, 0x0f
        /*0016*/ 	.short	(.L_19 - .L_18)


	//   ....[0]....
	.align		4
.L_18:
        /*0018*/ 	.word	index@(malloc)


	//   ....[1]....
	.align		4
        /*001c*/ 	.word	index@(free)


	//   ....[2]....
	.align		4
        /*0020*/ 	.word	index@(__assertfail)


	//----- nvinfo : EIATTR_MERCURY_ISA_VERSION
	.align		4
.L_19:
        /*0024*/ 	.byte	0x03, 0x5f
        /*0026*/ 	.short	0x0101


	//----- nvinfo : EIATTR_VRC_CTA_INIT_COUNT
	.align		4
        /*0028*/ 	.byte	0x02, 0x4a
	.zero		1
	.zero		1


	//----- nvinfo : EIATTR_SYSCALL_OFFSETS
	.align		4
        /*002c*/ 	.byte	0x04, 0x46
        /*002e*/ 	.short	(.L_21 - .L_20)


	//   ....[0]....
.L_20:
        /*0030*/ 	.word	0x00000170


	//   ....[1]....
        /*0034*/ 	.word	0x000002c0


	//   ....[2]....
        /*0038*/ 	.word	0x00000350


	//   ....[3]....
        /*003c*/ 	.word	0x000003c0


	//   ....[4]....
        /*0040*/ 	.word	0x00000550


	//   ....[5]....
        /*0044*/ 	.word	0x000005a0


	//   ....[6]....
        /*0048*/ 	.word	0x00000860


	//   ....[7]....
        /*004c*/ 	.word	0x00000ea0


	//   ....[8]....
        /*0050*/ 	.word	0x00001280


	//   ....[9]....
        /*0054*/ 	.word	0x000012c0


	//   ....[10]....
        /*0058*/ 	.word	0x000013f0


	//   ....[11]....
        /*005c*/ 	.word	0x00001680


	//   ....[12]....
        /*0060*/ 	.word	0x00001be0


	//----- nvinfo : EIATTR_EXIT_INSTR_OFFSETS
	.align		4
.L_21:
        /*0064*/ 	.byte	0x04, 0x1c
        /*0066*/ 	.short	(.L_23 - .L_22)


	//   ....[0]....
.L_22:
        /*0068*/ 	.word	0x00001ae0


	//   ....[1]....
        /*006c*/ 	.word	0x00001bf0


	//----- nvinfo : EIATTR_CRS_STACK_SIZE
	.align		4
.L_23:
        /*0070*/ 	.byte	0x04, 0x1e
        /*0072*/ 	.short	(.L_25 - .L_24)
.L_24:
        /*0074*/ 	.word	0x00000000


	//----- nvinfo : EIATTR_SW_WAR
	.align		4
.L_25:
        /*0078*/ 	.byte	0x04, 0x36
        /*007a*/ 	.short	(.L_27 - .L_26)
.L_26:
        /*007c*/ 	.word	0x00000008
.L_27:


//--------------------- .nv.callgraph             --------------------------
	.section	.nv.callgraph,"",@"SHT_CUDA_CALLGRAPH"
	.align	4
	.sectionentsize	8
	.align		4
        /*0000*/ 	.word	0x00000000
	.align		4
        /*0004*/ 	.word	0xffffffff
	.align		4
        /*0008*/ 	.word	index@(_Z9hash_testv)
	.align		4
        /*000c*/ 	.word	index@(free)
	.align		4
        /*0010*/ 	.word	index@(_Z9hash_testv)
	.align		4
        /*0014*/ 	.word	index@(malloc)
	.align		4
        /*0018*/ 	.word	index@(_Z9hash_testv)
	.align		4
        /*001c*/ 	.word	index@(__assertfail)
	.align		4
        /*0020*/ 	.word	0x00000000
	.align		4
        /*0024*/ 	.word	0xfffffffe
	.align		4
        /*0028*/ 	.word	0x00000000
	.align		4
        /*002c*/ 	.word	0xfffffffd
	.align		4
        /*0030*/ 	.word	0x00000000
	.align		4
        /*0034*/ 	.word	0xfffffffc


//--------------------- .nv.constant4             --------------------------
	.section	.nv.constant4,"a",@progbits
	.align	8
	.align		8
.nv.constant4:
        /*0000*/ 	.dword	malloc
	.align		8
        /*0008*/ 	.dword	free
	.align		8
        /*0010*/ 	.dword	__assertfail
	.align		8
        /*0018*/ 	.dword	__unnamed_1
	.align		8
        /*0020*/ 	.dword	__unnamed_2
	.align		8
        /*0028*/ 	.dword	$str
	.align		8
        /*0030*/ 	.dword	$str$1
	.align		8
        /*0038*/ 	.dword	$str$2
	.align		8
        /*0040*/ 	.dword	$str$3
	.align		8
        /*0048*/ 	.dword	$str$4
	.align		8
        /*0050*/ 	.dword	$str$5


//--------------------- .text._Z9hash_testv       --------------------------
	.section	.text._Z9hash_testv,"ax",@progbits
	.align	128
        .global         _Z9hash_testv
        .type           _Z9hash_testv,@function
        .size           _Z9hash_testv,(.L_x_44 - _Z9hash_testv)
        .other          _Z9hash_testv,@"STO_CUDA_ENTRY STV_DEFAULT"
_Z9hash_testv:
.text._Z9hash_testv:
[----:B------:R-:W0:Y:S08]  /*0000*/  LDC R1, c[0x0][0x37c] ;  /* 0x0000df00ff017b82 */ /* 0x000e300000000800 */
[----:B------:R-:W1:Y:S08]  /*0010*/  LDC R0, c[0x0][0x370] ;  /* 0x0000dc00ff007b82 */ /* 0x000e700000000800 */
[----:B------:R-:W2:Y:S08]  /*0020*/  LDC R2, c[0x0][0x374] ;  /* 0x0000dd00ff027b82 */ /* 0x000eb00000000800 */
[----:B------:R-:W3:Y:S01]  /*0030*/  LDC R3, c[0x0][0x378] ;  /* 0x0000de00ff037b82 */ /* 0x000ee20000000800 */
[----:B--2---:R-:W-:-:S04]  /*0040*/  ISETP.NE.AND P0, PT, R2, 0x1, PT ;  /* 0x000000010200780c */ /* 0x004fc80003f05270 */
[----:B-1----:R-:W-:Y:S02]  /*0050*/  ISETP.EQ.AND P0, PT, R0, 0x1, !P0 ;  /* 0x000000010000780c */ /* 0x002fe40004702270 */
[----:B---3--:R-:W-:-:S13]  /*0060*/  ISETP.EQ.AND P1, PT, R3, 0x1, PT ;  /* 0x000000010300780c */ /* 0x008fda0003f22270 */
[----:B0-----:R-:W-:Y:S05]  /*0070*/  @P0 BRA P1, `(.L_x_0) ;  /* 0x0000000000400947 */ /* 0x001fea0000800000 */
[----:B------:R-:W-:Y:S01]  /*0080*/  MOV R0, 0x10 ;  /* 0x0000001000007802 */ /* 0x000fe20000000f00 */
[----:B------:R-:W0:Y:S01]  /*0090*/  LDCU.64 UR4, c[0x4][0x28] ;  /* 0x01000500ff0477ac */ /* 0x000e220008000a00 */
[----:B------:R-:W-:Y:S02]  /*00a0*/  IMAD.MOV.U32 R8, RZ, RZ, 0x5e ;  /* 0x0000005eff087424 */ /* 0x000fe400078e00ff */
[----:B------:R1:W2:Y:S01]  /*00b0*/  LDC.64 R2, c[0x4][R0] ;  /* 0x0100000000027b82 */ /* 0x0002a20000000a00 */
[----:B------:R-:W3:Y:S01]  /*00c0*/  LDCU.64 UR6, c[0x4][0x30] ;  /* 0x01000600ff0677ac */ /* 0x000ee20008000a00 */
[----:B------:R-:W-:Y:S02]  /*00d0*/  IMAD.MOV.U32 R12, RZ, RZ, 0x1 ;  /* 0x00000001ff0c7424 */ /* 0x000fe400078e00ff */
[----:B------:R-:W-:Y:S01]  /*00e0*/  IMAD.MOV.U32 R13, RZ, RZ, RZ ;  /* 0x000000ffff0d7224 */ /* 0x000fe200078e00ff */
[----:B------:R-:W4:Y:S01]  /*00f0*/  LDCU.64 UR8, c[0x4][0x18] ;  /* 0x01000300ff0877ac */ /* 0x000f220008000a00 */
[----:B0-----:R-:W-:-:S02]  /*0100*/  IMAD.U32 R4, RZ, RZ, UR4 ;  /* 0x00000004ff047e24 */ /* 0x001fc4000f8e00ff */
[----:B------:R-:W-:Y:S02]  /*0110*/  IMAD.U32 R5, RZ, RZ, UR5 ;  /* 0x00000005ff057e24 */ /* 0x000fe4000f8e00ff */
[----:B---3--:R-:W-:Y:S02]  /*0120*/  IMAD.U32 R6, RZ, RZ, UR6 ;  /* 0x00000006ff067e24 */ /* 0x008fe4000f8e00ff */
[----:B------:R-:W-:Y:S01]  /*0130*/  IMAD.U32 R7, RZ, RZ, UR7 ;  /* 0x00000007ff077e24 */ /* 0x000fe2000f8e00ff */
[----:B----4-:R-:W-:Y:S01]  /*0140*/  MOV R10, UR8 ;  /* 0x00000008000a7c02 */ /* 0x010fe20008000f00 */
[----:B-1----:R-:W-:-:S07]  /*0150*/  IMAD.U32 R11, RZ, RZ, UR9 ;  /* 0x00000009ff0b7e24 */ /* 0x002fce000f8e00ff */
[----:B------:R-:W-:-:S07]  /*0160*/  LEPC R20, `(.L_x_0) ;  /* 0x000000001014794e */ /* 0x000fce0000000000 */
[----:B--2---:R-:W-:Y:S05]  /*0170*/  CALL.ABS.NOINC R2 ;  /* 0x0000000002007343 */ /* 0x004fea0003c00000 */
.L_x_0:
[----:B------:R-:W0:Y:S08]  /*0180*/  LDC R0, c[0x0][0x364] ;  /* 0x0000d900ff007b82 */ /* 0x000e300000000800 */
[----:B------:R-:W1:Y:S01]  /*0190*/  LDC R2, c[0x0][0x368] ;  /* 0x0000da00ff027b82 */ /* 0x000e620000000800 */
[----:B0-----:R-:W-:Y:S02]  /*01a0*/  ISETP.EQ.AND P1, PT, R0, 0x1, PT ;  /* 0x000000010000780c */ /* 0x001fe40003f22270 */
[----:B-1----:R-:W-:-:S13]  /*01b0*/  ISETP.NE.AND P0, PT, R2, 0x1, PT ;  /* 0x000000010200780c */ /* 0x002fda0003f05270 */
[----:B------:R-:W-:Y:S05]  /*01c0*/  @!P0 BRA P1, `(.L_x_1) ;  /* 0x0000000000408947 */ /* 0x000fea0000800000 */
        /* <DEDUP_REMOVED lines=8> */
[----:B0-----:R-:W-:Y:S01]  /*0250*/  MOV R4, UR4 ;  /* 0x0000000400047c02 */ /* 0x001fe20008000f00 */
[----:B------:R-:W-:-:S02]  /*0260*/  IMAD.U32 R5, RZ, RZ, UR5 ;  /* 0x00000005ff057e24 */ /* 0x000fc4000f8e00ff */
[----:B---3--:R-:W-:Y:S02]  /*0270*/  IMAD.U32 R6, RZ, RZ, UR6 ;  /* 0x00000006ff067e24 */ /* 0x008fe4000f8e00ff */
[----:B------:R-:W-:Y:S02]  /*0280*/  IMAD.U32 R7, RZ, RZ, UR7 ;  /* 0x00000007ff077e24 */ /* 0x000fe4000f8e00ff */
[----:B----4-:R-:W-:Y:S01]  /*0290*/  IMAD.U32 R10, RZ, RZ, UR8 ;  /* 0x00000008ff0a7e24 */ /* 0x010fe2000f8e00ff */
[----:B-1----:R-:W-:-:S07]  /*02a0*/  MOV R11, UR9 ;  /* 0x00000009000b7c02 */ /* 0x002fce0008000f00 */
[----:B------:R-:W-:-:S07]  /*02b0*/  LEPC R20, `(.L_x_1) ;  /* 0x000000001014794e */ /* 0x000fce0000000000 */
[----:B--2---:R-:W-:Y:S05]  /*02c0*/  CALL.ABS.NOINC R2 ;  /* 0x0000000002007343 */ /* 0x004fea0003c00000 */
.L_x_1:
[----:B------:R-:W0:Y:S02]  /*02d0*/  S2R R19, SR_TID.X ;  /* 0x0000000000137919 */ /* 0x000e240000002100 */
[----:B0-----:R-:W-:-:S13]  /*02e0*/  ISETP.NE.AND P0, PT, R19, RZ, PT ;  /* 0x000000ff1300720c */ /* 0x001fda0003f05270 */
[----:B------:R-:W-:Y:S05]  /*02f0*/  @P0 BRA `(.L_x_2) ;  /* 0x0000000000ac0947 */ /* 0x000fea0003800000 */
[----:B------:R-:W-:Y:S01]  /*0300*/  MOV R2, 0x0 ;  /* 0x0000000000027802 */ /* 0x000fe20000000f00 */
[----:B------:R-:W-:Y:S02]  /*0310*/  HFMA2 R5, -RZ, RZ, 0, 0 ;  /* 0x00000000ff057431 */ /* 0x000fe400000001ff */
[----:B------:R-:W-:Y:S01]  /*0320*/  IMAD.MOV.U32 R4, RZ, RZ, 0x80 ;  /* 0x00000080ff047424 */ /* 0x000fe200078e00ff */
[----:B------:R0:W1:Y:S06]  /*0330*/  LDC.64 R6, c[0x4][R2] ;  /* 0x0100000002067b82 */ /* 0x00006c0000000a00 */
[----:B------:R-:W-:-:S07]  /*0340*/  LEPC R20, `(.L_x_3) ;  /* 0x000000001014794e */ /* 0x000fce0000000000 */
[----:B01----:R-:W-:Y:S05]  /*0350*/  CALL.ABS.NOINC R6 ;  /* 0x0000000006007343 */ /* 0x003fea0003c00000 */
.L_x_3:
[----:B------:R-:W0:Y:S01]  /*0360*/  LDC.64 R2, c[0x4][R2] ;  /* 0x0100000002027b82 */ /* 0x000e220000000a00 */
[----:B------:R-:W-:Y:S02]  /*0370*/  IMAD.MOV.U32 R16, RZ, RZ, R4 ;  /* 0x000000ffff107224 */ /* 0x000fe400078e0004 */
[----:B------:R-:W-:Y:S02]  /*0380*/  IMAD.MOV.U32 R17, RZ, RZ, R5 ;  /* 0x000000ffff117224 */ /* 0x000fe400078e0005 */
[----:B------:R-:W-:Y:S02]  /*0390*/  IMAD.MOV.U32 R4, RZ, RZ, 0x80 ;  /* 0x00000080ff047424 */ /* 0x000fe400078e00ff */
[----:B------:R-:W-:-:S07]  /*03a0*/  IMAD.MOV.U32 R5, RZ, RZ, RZ ;  /* 0x000000ffff057224 */ /* 0x000fce00078e00ff */
[----:B------:R-:W-:-:S07]  /*03b0*/  LEPC R20, `(.L_x_4) ;  /* 0x000000001014794e */ /* 0x000fce0000000000 */
[----:B0-----:R-:W-:Y:S05]  /*03c0*/  CALL.ABS.NOINC R2 ;  /* 0x0000000002007343 */ /* 0x001fea0003c00000 */
.L_x_4:
[----:B------:R-:W0:Y:S01]  /*03d0*/  S2UR UR5, SR_CgaCtaId ;  /* 0x00000000000579c3 */ /* 0x000e220000008800 */
[----:B------:R-:W-:Y:S01]  /*03e0*/  UMOV UR4, 0x400 ;  /* 0x0000040000047882 */ /* 0x000fe20000000000 */
[----:B------:R-:W-:Y:S02]  /*03f0*/  HFMA2 R10, -RZ, RZ, 0, 0 ;  /* 0x00000000ff0a7431 */ /* 0x000fe400000001ff */
[----:B------:R-:W-:Y:S01]  /*0400*/  IMAD.MOV.U32 R11, RZ, RZ, 0x1 ;  /* 0x00000001ff0b7424 */ /* 0x000fe200078e00ff */
[----:B------:R-:W-:Y:S01]  /*0410*/  CS2R R8, SRZ ;  /* 0x0000000000087805 */ /* 0x000fe2000001ff00 */
[----:B------:R-:W-:Y:S01]  /*0420*/  IMAD.MOV.U32 R0, RZ, RZ, 0x20 ;  /* 0x00000020ff007424 */ /* 0x000fe200078e00ff */
[----:B------:R-:W-:Y:S01]  /*0430*/  MOV R2, 0x8 ;  /* 0x0000000800027802 */ /* 0x000fe20000000f00 */
[----:B------:R-:W-:Y:S01]  /*0440*/  IMAD.MOV.U32 R12, RZ, RZ, -0x1 ;  /* 0xffffffffff0c7424 */ /* 0x000fe200078e00ff */
[----:B------:R-:W-:Y:S01]  /*0450*/  MOV R22, R5 ;  /* 0x0000000500167202 */ /* 0x000fe20000000f00 */
[----:B------:R-:W-:Y:S01]  /*0460*/  IMAD.MOV.U32 R13, RZ, RZ, -0x1 ;  /* 0xffffffffff0d7424 */ /* 0x000fe200078e00ff */
[----:B------:R1:W2:Y:S01]  /*0470*/  LDC.64 R6, c[0x4][R2] ;  /* 0x0100000002067b82 */ /* 0x0002a20000000a00 */
[----:B------:R-:W-:Y:S01]  /*0480*/  IMAD.MOV.U32 R18, RZ, RZ, R4 ;  /* 0x000000ffff127224 */ /* 0x000fe200078e0004 */
[----:B0-----:R-:W-:-:S09]  /*0490*/  ULEA UR4, UR5, UR4, 0x18 ;  /* 0x0000000405047291 */ /* 0x001fd2000f8ec0ff */
[----:B------:R0:W-:Y:S04]  /*04a0*/  STS.128 [UR4+0x20], R8 ;  /* 0x00002008ff007988 */ /* 0x0001e80008000c04 */
[----:B------:R1:W-:Y:S04]  /*04b0*/  STS.64 [UR4+0x18], R12 ;  /* 0x0000180cff007988 */ /* 0x0003e80008000a04 */
[----:B------:R1:W-:Y:S01]  /*04c0*/  STS [UR4+0x10], R0 ;  /* 0x00001000ff007988 */ /* 0x0003e20008000804 */
[----:B0-----:R-:W-:Y:S01]  /*04d0*/  MOV R10, R4 ;  /* 0x00000004000a7202 */ /* 0x001fe20000000f00 */
[----:B------:R-:W-:-:S02]  /*04e0*/  IMAD.MOV.U32 R11, RZ, RZ, R5 ;  /* 0x000000ffff0b7224 */ /* 0x000fc400078e0005 */
[--C-:B------:R-:W-:Y:S02]  /*04f0*/  IMAD.MOV.U32 R8, RZ, RZ, R16.reuse ;  /* 0x000000ffff087224 */ /* 0x100fe400078e0010 */
[--C-:B------:R-:W-:Y:S02]  /*0500*/  IMAD.MOV.U32 R9, RZ, RZ, R17.reuse ;  /* 0x000000ffff097224 */ /* 0x100fe400078e0011 */
[----:B------:R-:W-:Y:S02]  /*0510*/  IMAD.MOV.U32 R4, RZ, RZ, R16 ;  /* 0x000000ffff047224 */ /* 0x000fe400078e0010 */
[----:B------:R-:W-:Y:S01]  /*0520*/  IMAD.MOV.U32 R5, RZ, RZ, R17 ;  /* 0x000000ffff057224 */ /* 0x000fe200078e0011 */
[----:B------:R1:W-:Y:S06]  /*0530*/  STS.128 [UR4], R8 ;  /* 0x00000008ff007988 */ /* 0x0003ec0008000c04 */
[----:B------:R-:W-:-:S07]  /*0540*/  LEPC R20, `(.L_x_5) ;  /* 0x000000001014794e */ /* 0x000fce0000000000 */
[----:B-12---:R-:W-:Y:S05]  /*0550*/  CALL.ABS.NOINC R6 ;  /* 0x0000000006007343 */ /* 0x006fea0003c00000 */
.L_x_5:
[----:B------:R-:W0:Y:S01]  /*0560*/  LDC.64 R2, c[0x4][R2] ;  /* 0x0100000002027b82 */ /* 0x000e220000000a00 */
[----:B------:R-:W-:Y:S02]  /*0570*/  IMAD.MOV.U32 R4, RZ, RZ, R18 ;  /* 0x000000ffff047224 */ /* 0x000fe400078e0012 */
[----:B------:R-:W-:-:S07]  /*0580*/  IMAD.MOV.U32 R5, RZ, RZ, R22 ;  /* 0x000000ffff057224 */ /* 0x000fce00078e0016 */
[----:B------:R-:W-:-:S07]  /*0590*/  LEPC R20, `(.L_x_2) ;  /* 0x000000001014794e */ /* 0x000fce0000000000 */
[----:B0-----:R-:W-:Y:S05]  /*05a0*/  CALL.ABS.NOINC R2 ;  /* 0x0000000002007343 */ /* 0x001fea0003c00000 */
.L_x_2:
[----:B------:R-:W-:Y:S05]  /*05b0*/  WARPSYNC.ALL ;  /* 0x0000000000007948 */ /* 0x000fea0003800000 */
[----:B------:R-:W0:Y:S08]  /*05c0*/  S2UR UR5, SR_CgaCtaId ;  /* 0x00000000000579c3 */ /* 0x000e300000008800 */
[----:B------:R-:W-:Y:S06]  /*05d0*/  BAR.SYNC.DEFER_BLOCKING 0x0 ;  /* 0x0000000000007b1d */ /* 0x000fec0000010000 */
[----:B------:R-:W-:Y:S01]  /*05e0*/  UMOV UR4, 0x400 ;  /* 0x0000040000047882 */ /* 0x000fe20000000000 */
[----:B------:R-:W1:Y:S01]  /*05f0*/  LDCU.64 UR36, c[0x0][0x358] ;  /* 0x00006b00ff2477ac */ /* 0x000e620008000a00 */
[----:B0-----:R-:W-:-:S06]  /*0600*/  ULEA UR4, UR5, UR4, 0x18 ;  /* 0x0000000405047291 */ /* 0x001fcc000f8ec0ff */
[----:B------:R-:W-:-:S05]  /*0610*/  MOV R0, UR4 ;  /* 0x0000000400007c02 */ /* 0x000fca0008000f00 */
[----:B------:R-:W0:Y:S02]  /*0620*/  LDS R4, [R0+0x10] ;  /* 0x0000100000047984 */ /* 0x000e240000000800 */
[----:B0-----:R-:W-:-:S13]  /*0630*/  ISETP.GE.AND P0, PT, R4, 0x1, PT ;  /* 0x000000010400780c */ /* 0x001fda0003f06270 */
[----:B-1----:R-:W-:Y:S05]  /*0640*/  @!P0 BRA `(.L_x_6) ;  /* 0x0000000400808947 */ /* 0x002fea0003800000 */
[----:B------:R-:W-:-:S04]  /*0650*/  IMAD.WIDE.U32 R2, R19, 0x45d9f3b, RZ ;  /* 0x045d9f3b13027825 */ /* 0x000fc800078e00ff */
[----:B------:R-:W-:Y:S01]  /*0660*/  IMAD.MOV.U32 R10, RZ, RZ, R4 ;  /* 0x000000ffff0a7224 */ /* 0x000fe200078e0004 */
[--C-:B------:R-:W-:Y:S01]  /*0670*/  SHF.R.U32.HI R7, RZ, 0x10, R3.reuse ;  /* 0x00000010ff077819 */ /* 0x100fe20000011603 */
[----:B------:R-:W-:Y:S01]  /*0680*/  IMAD.MOV.U32 R17, RZ, RZ, RZ ;  /* 0x000000ffff117224 */ /* 0x000fe200078e00ff */
[----:B------:R-:W-:Y:S02]  /*0690*/  SHF.R.U64 R5, R2, 0x10, R3 ;  /* 0x0000001002057819 */ /* 0x000fe40000001203 */
[----:B------:R-:W-:Y:S02]  /*06a0*/  LOP3.LUT R0, R7, R3, RZ, 0x3c, !PT ;  /* 0x0000000307007212 */ /* 0x000fe400078e3cff */
[----:B------:R-:W-:-:S03]  /*06b0*/  LOP3.LUT R2, R5, R2, RZ, 0x3c, !PT ;  /* 0x0000000205027212 */ /* 0x000fc600078e3cff */
[----:B------:R-:W-:Y:S02]  /*06c0*/  IMAD R5, R0, 0x45d9f3b, RZ ;  /* 0x045d9f3b00057824 */ /* 0x000fe400078e02ff */
[----:B------:R-:W-:-:S04]  /*06d0*/  IMAD.WIDE.U32 R2, R2, 0x45d9f3b, RZ ;  /* 0x045d9f3b02027825 */ /* 0x000fc800078e00ff */
[----:B------:R-:W-:-:S05]  /*06e0*/  IMAD.IADD R5, R3, 0x1, R5 ;  /* 0x0000000103057824 */ /* 0x000fca00078e0205 */
[--C-:B------:R-:W-:Y:S02]  /*06f0*/  SHF.R.U64 R3, R2, 0x10, R5.reuse ;  /* 0x0000001002037819 */ /* 0x100fe40000001205 */
[----:B------:R-:W-:Y:S02]  /*0700*/  SHF.R.U32.HI R16, RZ, 0x10, R5 ;  /* 0x00000010ff107819 */ /* 0x000fe40000011605 */
[----:B------:R-:W-:Y:S02]  /*0710*/  LOP3.LUT R2, R3, R2, RZ, 0x3c, !PT ;  /* 0x0000000203027212 */ /* 0x000fe400078e3cff */
[----:B------:R-:W-:-:S07]  /*0720*/  LOP3.LUT R16, R16, R5, RZ, 0x3c, !PT ;  /* 0x0000000510107212 */ /* 0x000fce00078e3cff */
.L_x_14:
[----:B------:R-:W-:Y:S01]  /*0730*/  ISETP.GE.AND P0, PT, R17, R10, PT ;  /* 0x0000000a1100720c */ /* 0x000fe20003f06270 */
[----:B------:R-:W-:Y:S05]  /*0740*/  YIELD ;  /* 0x0000000000007946 */ /* 0x000fea0003800000 */
[----:B------:R-:W-:Y:S07]  /*0750*/  BSSY.RECONVERGENT B6, `(.L_x_7) ;  /* 0x0000016000067945 */ /* 0x000fee0003800200 */
[----:B------:R-:W-:Y:S05]  /*0760*/  @!P0 BRA `(.L_x_8) ;  /* 0x0000000000508947 */ /* 0x000fea0003800000 */
[----:B------:R-:W-:Y:S01]  /*0770*/  MOV R14, 0x10 ;  /* 0x00000010000e7802 */ /* 0x000fe20000000f00 */
[----:B------:R-:W0:Y:S01]  /*0780*/  LDCU.64 UR4, c[0x4][0x50] ;  /* 0x01000a00ff0477ac */ /* 0x000e220008000a00 */
[----:B------:R-:W-:Y:S02]  /*0790*/  HFMA2 R8, -RZ, RZ, 0, 3.337860107421875e-06 ;  /* 0x00000038ff087431 */ /* 0x000fe400000001ff */
[----:B------:R-:W-:Y:S01]  /*07a0*/  IMAD.MOV.U32 R12, RZ, RZ, 0x1 ;  /* 0x00000001ff0c7424 */ /* 0x000fe200078e00ff */
[----:B------:R-:W1:Y:S01]  /*07b0*/  LDCU.64 UR8, c[0x4][0x30] ;  /* 0x01000600ff0877ac */ /* 0x000e620008000a00 */
[----:B------:R-:W2:Y:S01]  /*07c0*/  LDC.64 R14, c[0x4][R14] ;  /* 0x010000000e0e7b82 */ /* 0x000ea20000000a00 */
[----:B------:R-:W-:Y:S01]  /*07d0*/  IMAD.MOV.U32 R13, RZ, RZ, RZ ;  /* 0x000000ffff0d7224 */ /* 0x000fe200078e00ff */
[----:B------:R-:W3:Y:S01]  /*07e0*/  LDCU.64 UR6, c[0x4][0x20] ;  /* 0x01000400ff0677ac */ /* 0x000ee20008000a00 */
[----:B0-----:R-:W-:Y:S01]  /*07f0*/  IMAD.U32 R4, RZ, RZ, UR4 ;  /* 0x00000004ff047e24 */ /* 0x001fe2000f8e00ff */
[----:B------:R-:W-:Y:S01]  /*0800*/  MOV R5, UR5 ;  /* 0x0000000500057c02 */ /* 0x000fe20008000f00 */
[----:B-1----:R-:W-:-:S02]  /*0810*/  IMAD.U32 R6, RZ, RZ, UR8 ;  /* 0x00000008ff067e24 */ /* 0x002fc4000f8e00ff */
[----:B------:R-:W-:Y:S02]  /*0820*/  IMAD.U32 R7, RZ, RZ, UR9 ;  /* 0x00000009ff077e24 */ /* 0x000fe4000f8e00ff */
[----:B---3--:R-:W-:Y:S02]  /*0830*/  IMAD.U32 R10, RZ, RZ, UR6 ;  /* 0x00000006ff0a7e24 */ /* 0x008fe4000f8e00ff */
[----:B------:R-:W-:-:S07]  /*0840*/  IMAD.U32 R11, RZ, RZ, UR7 ;  /* 0x00000007ff0b7e24 */ /* 0x000fce000f8e00ff */
[----:B------:R-:W-:-:S07]  /*0850*/  LEPC R20, `(.L_x_9) ;  /* 0x000000001014794e */ /* 0x000fce0000000000 */
[----:B--2---:R-:W-:Y:S05]  /*0860*/  CALL.ABS.NOINC R14 ;  /* 0x000000000e007343 */ /* 0x004fea0003c00000 */
.L_x_9:
[----:B------:R-:W0:Y:S01]  /*0870*/  S2UR UR5, SR_CgaCtaId ;  /* 0x00000000000579c3 */ /* 0x000e220000008800 */
[----:B------:R-:W-:Y:S02]  /*0880*/  UMOV UR4, 0x400 ;  /* 0x0000040000047882 */ /* 0x000fe40000000000 */
[----:B0-----:R-:W-:-:S09]  /*0890*/  ULEA UR4, UR5, UR4, 0x18 ;  /* 0x0000000405047291 */ /* 0x001fd2000f8ec0ff */
[----:B------:R-:W0:Y:S03]  /*08a0*/  LDS R10, [UR4+0x10] ;  /* 0x00001004ff0a7984 */ /* 0x000e260008000800 */
.L_x_8:
[----:B------:R-:W-:Y:S05]  /*08b0*/  BSYNC.RECONVERGENT B6 ;  /* 0x0000000000067941 */ /* 0x000fea0003800200 */
.L_x_7:
[----:B------:R-:W-:Y:S01]  /*08c0*/  IADD3 R6, P0, PT, R17, R2, RZ ;  /* 0x0000000211067210 */ /* 0x000fe20007f1e0ff */
[----:B------:R-:W-:Y:S01]  /*08d0*/  BSSY.RECONVERGENT B0, `(.L_x_10) ;  /* 0x000001f000007945 */ /* 0x000fe20003800200 */
[----:B0-----:R-:W-:-:S03]  /*08e0*/  SHF.R.S32.HI R3, RZ, 0x1f, R10 ;  /* 0x0000001fff037819 */ /* 0x001fc6000001140a */
[----:B------:R-:W-:-:S05]  /*08f0*/  IMAD.X R5, RZ, RZ, R16, P0 ;  /* 0x000000ffff057224 */ /* 0x000fca00000e0610 */
[----:B------:R-:W-:-:S04]  /*0900*/  LOP3.LUT R0, R5, R3, RZ, 0xfc, !PT ;  /* 0x0000000305007212 */ /* 0x000fc800078efcff */
[----:B------:R-:W-:-:S13]  /*0910*/  ISETP.NE.U32.AND P0, PT, R0, RZ, PT ;  /* 0x000000ff0000720c */ /* 0x000fda0003f05070 */
[----:B------:R-:W-:Y:S05]  /*0920*/  @P0 BRA `(.L_x_11) ;  /* 0x0000000000500947 */ /* 0x000fea0003800000 */
[----:B------:R-:W0:Y:S01]  /*0930*/  I2F.U32.RP R0, R10 ;  /* 0x0000000a00007306 */ /* 0x000e220000209000 */
[----:B------:R-:W-:-:S07]  /*0940*/  ISETP.NE.U32.AND P1, PT, R10, RZ, PT ;  /* 0x000000ff0a00720c */ /* 0x000fce0003f25070 */
[----:B0-----:R-:W0:Y:S02]  /*0950*/  MUFU.RCP R0, R0 ;  /* 0x0000000000007308 */ /* 0x001e240000001000 */
[----:B0-----:R-:W-:-:S06]  /*0960*/  VIADD R4, R0, 0xffffffe ;  /* 0x0ffffffe00047836 */ /* 0x001fcc0000000000 */
[----:B------:R0:W1:Y:S02]  /*0970*/  F2I.FTZ.U32.TRUNC.NTZ R5, R4 ;  /* 0x0000000400057305 */ /* 0x000064000021f000 */
[----:B0-----:R-:W-:Y:S01]  /*0980*/  IMAD.MOV.U32 R4, RZ, RZ, RZ ;  /* 0x000000ffff047224 */ /* 0x001fe200078e00ff */
[----:B-1----:R-:W-:-:S05]  /*0990*/  IADD3 R3, PT, PT, RZ, -R5, RZ ;  /* 0x80000005ff037210 */ /* 0x002fca0007ffe0ff */
[----:B------:R-:W-:-:S04]  /*09a0*/  IMAD R3, R3, R10, RZ ;  /* 0x0000000a03037224 */ /* 0x000fc800078e02ff */
[----:B------:R-:W-:-:S06]  /*09b0*/  IMAD.HI.U32 R5, R5, R3, R4 ;  /* 0x0000000305057227 */ /* 0x000fcc00078e0004 */
[----:B------:R-:W-:-:S04]  /*09c0*/  IMAD.HI.U32 R5, R5, R6, RZ ;  /* 0x0000000605057227 */ /* 0x000fc800078e00ff */
[----:B------:R-:W-:-:S04]  /*09d0*/  IMAD.MOV R5, RZ, RZ, -R5 ;  /* 0x000000ffff057224 */ /* 0x000fc800078e0a05 */
[----:B------:R-:W-:Y:S02]  /*09e0*/  IMAD R3, R10, R5, R6 ;  /* 0x000000050a037224 */ /* 0x000fe400078e0206 */
[----:B------:R-:W-:-:S03]  /*09f0*/  IMAD.MOV.U32 R5, RZ, RZ, RZ ;  /* 0x000000ffff057224 */ /* 0x000fc600078e00ff */
[----:B------:R-:W-:-:S13]  /*0a00*/  ISETP.GE.U32.AND P0, PT, R3, R10, PT ;  /* 0x0000000a0300720c */ /* 0x000fda0003f06070 */
[----:B------:R-:W-:-:S05]  /*0a10*/  @P0 IMAD.IADD R3, R3, 0x1, -R10 ;  /* 0x0000000103030824 */ /* 0x000fca00078e0a0a */
[----:B------:R-:W-:-:S13]  /*0a20*/  ISETP.GE.U32.AND P0, PT, R3, R10, PT ;  /* 0x0000000a0300720c */ /* 0x000fda0003f06070 */
[----:B------:R-:W-:Y:S01]  /*0a30*/  @P0 IMAD.IADD R3, R3, 0x1, -R10 ;  /* 0x0000000103030824 */ /* 0x000fe200078e0a0a */
[----:B------:R-:W-:-:S04]  /*0a40*/  @!P1 LOP3.LUT R3, RZ, R10, RZ, 0x33, !PT ;  /* 0x0000000aff039212 */ /* 0x000fc800078e33ff */
[----:B------:R-:W-:Y:S01]  /*0a50*/  MOV R4, R3 ;  /* 0x0000000300047202 */ /* 0x000fe20000000f00 */
[----:B------:R-:W-:Y:S06]  /*0a60*/  BRA `(.L_x_12) ;  /* 0x0000000000147947 */ /* 0x000fec0003800000 */
.L_x_11:
[----:B------:R-:W-:Y:S01]  /*0a70*/  IMAD.MOV.U32 R0, RZ, RZ, R6 ;  /* 0x000000ffff007224 */ /* 0x000fe200078e0006 */
[----:B------:R-:W-:-:S07]  /*0a80*/  MOV R4, 0xaa0 ;  /* 0x00000aa000047802 */ /* 0x000fce0000000f00 */
[----:B------:R-:W-:Y:S05]  /*0a90*/  CALL.REL.NOINC `($__internal_0_$__cuda_sm20_rem_u64) ;  /* 0x0000001000587944 */ /* 0x000fea0003c00000 */
[----:B------:R-:W-:Y:S02]  /*0aa0*/  IMAD.MOV.U32 R4, RZ, RZ, R0 ;  /* 0x000000ffff047224 */ /* 0x000fe400078e0000 */
[----:B------:R-:W-:-:S07]  /*0ab0*/  IMAD.MOV.U32 R5, RZ, RZ, R3 ;  /* 0x000000ffff057224 */ /* 0x000fce00078e0003 */
.L_x_12:
[----:B------:R-:W-:Y:S05]  /*0ac0*/  BSYNC.RECONVERGENT B0 ;  /* 0x0000000000007941 */ /* 0x000fea0003800200 */
.L_x_10:
[----:B------:R-:W0:Y:S01]  /*0ad0*/  S2UR UR5, SR_CgaCtaId ;  /* 0x00000000000579c3 */ /* 0x000e220000008800 */
[----:B------:R-:W-:Y:S01]  /*0ae0*/  UMOV UR4, 0x400 ;  /* 0x0000040000047882 */ /* 0x000fe20000000000 */
[C---:B------:R-:W-:Y:S01]  /*0af0*/  IMAD.SHL.U32 R11, R4.reuse, 0x4, RZ ;  /* 0x00000004040b7824 */ /* 0x040fe200078e00ff */
[----:B------:R-:W-:Y:S01]  /*0b00*/  SHF.L.U64.HI R9, R4, 0x2, R5 ;  /* 0x0000000204097819 */ /* 0x000fe20000010205 */
[----:B0-----:R-:W-:-:S06]  /*0b10*/  ULEA UR4, UR5, UR4, 0x18 ;  /* 0x0000000405047291 */ /* 0x001fcc000f8ec0ff */
[----:B------:R-:W-:-:S05]  /*0b20*/  MOV R0, UR4 ;  /* 0x0000000400007c02 */ /* 0x000fca0008000f00 */
[----:B------:R-:W0:Y:S04]  /*0b30*/  LDS.64 R6, [R0] ;  /* 0x0000000000067984 */ /* 0x000e280000000a00 */
[----:B------:R-:W1:Y:S01]  /*0b40*/  LDS R18, [R0+0x20] ;  /* 0x0000200000127984 */ /* 0x000e620000000800 */
[----:B0-----:R-:W-:-:S05]  /*0b50*/  IADD3 R4, P0, PT, R6, R11, RZ ;  /* 0x0000000b06047210 */ /* 0x001fca0007f1e0ff */
[----:B------:R-:W-:-:S05]  /*0b60*/  IMAD.X R5, R7, 0x1, R9, P0 ;  /* 0x0000000107057824 */ /* 0x000fca00000e0609 */
[----:B-1----:R-:W2:Y:S04]  /*0b70*/  ATOM.E.CAS.STRONG.GPU PT, R4, [R4], R18, R19 ;  /* 0x000000120404738b */ /* 0x002ea800001ee113 */
[----:B------:R-:W0:Y:S01]  /*0b80*/  LDS R3, [R0+0x20] ;  /* 0x0000200000037984 */ /* 0x000e220000000800 */
[----:B--2---:R-:W-:-:S04]  /*0b90*/  ISETP.NE.AND P0, PT, R4, R19, PT ;  /* 0x000000130400720c */ /* 0x004fc80003f05270 */
[----:B0-----:R-:W-:-:S13]  /*0ba0*/  ISETP.NE.AND P0, PT, R4, R3, P0 ;  /* 0x000000030400720c */ /* 0x001fda0000705270 */
[----:B------:R-:W-:Y:S05]  /*0bb0*/  @!P0 BRA `(.L_x_13) ;  /* 0x0000000000148947 */ /* 0x000fea0003800000 */
[----:B------:R-:W0:Y:S01]  /*0bc0*/  LDS R10, [R0+0x10] ;  /* 0x00001000000a7984 */ /* 0x000e220000000800 */
[----:B------:R-:W-:-:S05]  /*0bd0*/  VIADD R17, R17, 0x1 ;  /* 0x0000000111117836 */ /* 0x000fca0000000000 */
[----:B0-----:R-:W-:-:S13]  /*0be0*/  ISETP.GE.AND P0, PT, R17, R10, PT ;  /* 0x0000000a1100720c */ /* 0x001fda0003f06270 */
[----:B------:R-:W-:Y:S05]  /*0bf0*/  @P0 BRA `(.L_x_6) ;  /* 0x0000000000140947 */ /* 0x000fea0003800000 */
[----:B------:R-:W-:Y:S05]  /*0c00*/  BRA `(.L_x_14) ;  /* 0xfffffff800c87947 */ /* 0x000fea000383ffff */
.L_x_13:
[----:B------:R-:W0:Y:S02]  /*0c10*/  LDS.64 R2, [R0+0x8] ;  /* 0x0000080000027984 */ /* 0x000e240000000a00 */
[----:B0-----:R-:W-:-:S05]  /*0c20*/  IADD3 R2, P0, PT, R2, R11, RZ ;  /* 0x0000000b02027210 */ /* 0x001fca0007f1e0ff */
[----:B------:R-:W-:-:S05]  /*0c30*/  IMAD.X R3, R3, 0x1, R9, P0 ;  /* 0x0000000103037824 */ /* 0x000fca00000e0609 */
[----:B------:R0:W-:Y:S03]  /*0c40*/  ST.E desc[UR36][R2.64], R19 ;  /* 0x0000001302007985 */ /* 0x0001e6000c101924 */
.L_x_6:
[----:B------:R-:W-:Y:S05]  /*0c50*/  WARPSYNC.ALL ;  /* 0x0000000000007948 */ /* 0x000fea0003800000 */
[----:B------:R-:W-:Y:S06]  /*0c60*/  BAR.SYNC.DEFER_BLOCKING 0x0 ;  /* 0x0000000000007b1d */ /* 0x000fec0000010000 */
[----:B------:R-:W-:Y:S01]  /*0c70*/  BSSY.RECONVERGENT B7, `(.L_x_15) ;  /* 0x0000059000077945 */ /* 0x000fe20003800200 */
[----:B------:R-:W1:Y:S02]  /*0c80*/  LDS R12, [R0+0x10] ;  /* 0x00001000000c7984 */ /* 0x000e640000000800 */
[----:B-1----:R-:W-:-:S13]  /*0c90*/  ISETP.GE.AND P0, PT, R12, 0x1, PT ;  /* 0x000000010c00780c */ /* 0x002fda0003f06270 */
[----:B------:R-:W-:Y:S05]  /*0ca0*/  @!P0 BRA `(.L_x_16) ;  /* 0x0000000400508947 */ /* 0x000fea0003800000 */
[----:B0-----:R-:W-:-:S04]  /*0cb0*/  IMAD.WIDE.U32 R2, R19, 0x45d9f3b, RZ ;  /* 0x045d9f3b13027825 */ /* 0x001fc800078e00ff */
[----:B------:R-:W-:Y:S01]  /*0cc0*/  IMAD.MOV.U32 R17, RZ, RZ, RZ ;  /* 0x000000ffff117224 */ /* 0x000fe200078e00ff */
[--C-:B------:R-:W-:Y:S02]  /*0cd0*/  SHF.R.U32.HI R7, RZ, 0x10, R3.reuse ;  /* 0x00000010ff077819 */ /* 0x100fe40000011603 */
[----:B------:R-:W-:Y:S02]  /*0ce0*/  SHF.R.U64 R5, R2, 0x10, R3 ;  /* 0x0000001002057819 */ /* 0x000fe40000001203 */
[----:B------:R-:W-:Y:S02]  /*0cf0*/  LOP3.LUT R7, R7, R3, RZ, 0x3c, !PT ;  /* 0x0000000307077212 */ /* 0x000fe400078e3cff */
[----:B------:R-:W-:-:S03]  /*0d00*/  LOP3.LUT R2, R5, R2, RZ, 0x3c, !PT ;  /* 0x0000000205027212 */ /* 0x000fc600078e3cff */
[----:B------:R-:W-:Y:S02]  /*0d10*/  IMAD R7, R7, 0x45d9f3b, RZ ;  /* 0x045d9f3b07077824 */ /* 0x000fe400078e02ff */
[----:B------:R-:W-:-:S05]  /*0d20*/  IMAD.WIDE.U32 R2, R2, 0x45d9f3b, RZ ;  /* 0x045d9f3b02027825 */ /* 0x000fca00078e00ff */
[----:B------:R-:W-:-:S04]  /*0d30*/  IADD3 R7, PT, PT, R3, R7, RZ ;  /* 0x0000000703077210 */ /* 0x000fc80007ffe0ff */
[--C-:B------:R-:W-:Y:S02]  /*0d40*/  SHF.R.U64 R3, R2, 0x10, R7.reuse ;  /* 0x0000001002037819 */ /* 0x100fe40000001207 */
[----:B------:R-:W-:Y:S02]  /*0d50*/  SHF.R.U32.HI R16, RZ, 0x10, R7 ;  /* 0x00000010ff107819 */ /* 0x000fe40000011607 */
[----:B------:R-:W-:Y:S02]  /*0d60*/  LOP3.LUT R2, R3, R2, RZ, 0x3c, !PT ;  /* 0x0000000203027212 */ /* 0x000fe400078e3cff */
[----:B------:R-:W-:-:S07]  /*0d70*/  LOP3.LUT R16, R16, R7, RZ, 0x3c, !PT ;  /* 0x0000000710107212 */ /* 0x000fce00078e3cff */
.L_x_24:
[----:B------:R-:W-:Y:S01]  /*0d80*/  ISETP.GE.AND P0, PT, R17, R12, PT ;  /* 0x0000000c1100720c */ /* 0x000fe20003f06270 */
[----:B------:R-:W-:-:S12]  /*0d90*/  BSSY.RECONVERGENT B6, `(.L_x_17) ;  /* 0x0000016000067945 */ /* 0x000fd80003800200 */
        /* <DEDUP_REMOVED lines=9> */
[----:B0-----:R-:W-:Y:S02]  /*0e30*/  IMAD.U32 R4, RZ, RZ, UR4 ;  /* 0x00000004ff047e24 */ /* 0x001fe4000f8e00ff */
[----:B------:R-:W-:Y:S01]  /*0e40*/  IMAD.U32 R5, RZ, RZ, UR5 ;  /* 0x00000005ff057e24 */ /* 0x000fe2000f8e00ff */
[----:B-1----:R-:W-:Y:S01]  /*0e50*/  MOV R6, UR6 ;  /* 0x0000000600067c02 */ /* 0x002fe20008000f00 */
[----:B------:R-:W-:-:S02]  /*0e60*/  IMAD.U32 R7, RZ, RZ, UR7 ;  /* 0x00000007ff077e24 */ /* 0x000fc4000f8e00ff */
[----:B---3--:R-:W-:Y:S02]  /*0e70*/  IMAD.U32 R10, RZ, RZ, UR8 ;  /* 0x00000008ff0a7e24 */ /* 0x008fe4000f8e00ff */
[----:B------:R-:W-:-:S07]  /*0e80*/  IMAD.U32 R11, RZ, RZ, UR9 ;  /* 0x00000009ff0b7e24 */ /* 0x000fce000f8e00ff */
[----:B------:R-:W-:-:S07]  /*0e90*/  LEPC R20, `(.L_x_19) ;  /* 0x000000001014794e */ /* 0x000fce0000000000 */
[----:B--2---:R-:W-:Y:S05]  /*0ea0*/  CALL.ABS.NOINC R14 ;  /* 0x000000000e007343 */ /* 0x004fea0003c00000 */
.L_x_19:
[----:B------:R-:W0:Y:S01]  /*0eb0*/  S2UR UR5, SR_CgaCtaId ;  /* 0x00000000000579c3 */ /* 0x000e220000008800 */
[----:B------:R-:W-:Y:S02]  /*0ec0*/  UMOV UR4, 0x400 ;  /* 0x0000040000047882 */ /* 0x000fe40000000000 */
[----:B0-----:R-:W-:-:S09]  /*0ed0*/  ULEA UR4, UR5, UR4, 0x18 ;  /* 0x0000000405047291 */ /* 0x001fd2000f8ec0ff */
[----:B------:R-:W0:Y:S03]  /*0ee0*/  LDS R12, [UR4+0x10] ;  /* 0x00001004ff0c7984 */ /* 0x000e260008000800 */
.L_x_18:
[----:B------:R-:W-:Y:S05]  /*0ef0*/  BSYNC.RECONVERGENT B6 ;  /* 0x0000000000067941 */ /* 0x000fea0003800200 */
.L_x_17:
        /* <DEDUP_REMOVED lines=10> */
[----:B0-----:R-:W-:-:S06]  /*0fa0*/  IADD3 R4, PT, PT, R0, 0xffffffe, RZ ;  /* 0x0ffffffe00047810 */ /* 0x001fcc0007ffe0ff */
[----:B------:R0:W1:Y:S02]  /*0fb0*/  F2I.FTZ.U32.TRUNC.NTZ R5, R4 ;  /* 0x0000000400057305 */ /* 0x000064000021f000 */
[----:B0-----:R-:W-:Y:S02]  /*0fc0*/  IMAD.MOV.U32 R4, RZ, RZ, RZ ;  /* 0x000000ffff047224 */ /* 0x001fe400078e00ff */
[----:B-1----:R-:W-:-:S04]  /*0fd0*/  IMAD.MOV R3, RZ, RZ, -R5 ;  /* 0x000000ffff037224 */ /* 0x002fc800078e0a05 */
[----:B------:R-:W-:-:S04]  /*0fe0*/  IMAD R3, R3, R12, RZ ;  /* 0x0000000c03037224 */ /* 0x000fc800078e02ff */
[----:B------:R-:W-:-:S06]  /*0ff0*/  IMAD.HI.U32 R5, R5, R3, R4 ;  /* 0x0000000305057227 */ /* 0x000fcc00078e0004 */
[----:B------:R-:W-:-:S04]  /*1000*/  IMAD.HI.U32 R5, R5, R6, RZ ;  /* 0x0000000605057227 */ /* 0x000fc800078e00ff */
[----:B------:R-:W-:-:S04]  /*1010*/  IMAD.MOV R5, RZ, RZ, -R5 ;  /* 0x000000ffff057224 */ /* 0x000fc800078e0a05 */
[----:B------:R-:W-:Y:S02]  /*1020*/  IMAD R3, R12, R5, R6 ;  /* 0x000000050c037224 */ /* 0x000fe400078e0206 */
[----:B------:R-:W-:-:S03]  /*1030*/  IMAD.MOV.U32 R5, RZ, RZ, RZ ;  /* 0x000000ffff057224 */ /* 0x000fc600078e00ff */
[----:B------:R-:W-:-:S13]  /*1040*/  ISETP.GE.U32.AND P0, PT, R3, R12, PT ;  /* 0x0000000c0300720c */ /* 0x000fda0003f06070 */
[----:B------:R-:W-:-:S04]  /*1050*/  @P0 IADD3 R3, PT, PT, R3, -R12, RZ ;  /* 0x8000000c03030210 */ /* 0x000fc80007ffe0ff */
[----:B------:R-:W-:-:S13]  /*1060*/  ISETP.GE.U32.AND P0, PT, R3, R12, PT ;  /* 0x0000000c0300720c */ /* 0x000fda0003f06070 */
[----:B------:R-:W-:Y:S01]  /*1070*/  @P0 IMAD.IADD R3, R3, 0x1, -R12 ;  /* 0x0000000103030824 */ /* 0x000fe200078e0a0c */
[----:B------:R-:W-:-:S05]  /*1080*/  @!P1 LOP3.LUT R3, RZ, R12, RZ, 0x33, !PT ;  /* 0x0000000cff039212 */ /* 0x000fca00078e33ff */
[----:B------:R-:W-:Y:S01]  /*1090*/  IMAD.MOV.U32 R4, RZ, RZ, R3 ;  /* 0x000000ffff047224 */ /* 0x000fe200078e0003 */
[----:B------:R-:W-:Y:S06]  /*10a0*/  BRA `(.L_x_22) ;  /* 0x0000000000187947 */ /* 0x000fec0003800000 */
.L_x_21:
[----:B------:R-:W-:Y:S01]  /*10b0*/  MOV R0, R6 ;  /* 0x0000000600007202 */ /* 0x000fe20000000f00 */
[----:B------:R-:W-:Y:S01]  /*10c0*/  IMAD.MOV.U32 R10, RZ, RZ, R12 ;  /* 0x000000ffff0a7224 */ /* 0x000fe200078e000c */
[----:B------:R-:W-:-:S07]  /*10d0*/  MOV R4, 0x10f0 ;  /* 0x000010f000047802 */ /* 0x000fce0000000f00 */
[----:B------:R-:W-:Y:S05]  /*10e0*/  CALL.REL.NOINC `($__internal_0_$__cuda_sm20_rem_u64) ;  /* 0x0000000800c47944 */ /* 0x000fea0003c00000 */
[----:B------:R-:W-:Y:S02]  /*10f0*/  IMAD.MOV.U32 R4, RZ, RZ, R0 ;  /* 0x000000ffff047224 */ /* 0x000fe400078e0000 */
[----:B------:R-:W-:-:S07]  /*1100*/  IMAD.MOV.U32 R5, RZ, RZ, R3 ;  /* 0x000000ffff057224 */ /* 0x000fce00078e0003 */
.L_x_22:
[----:B------:R-:W-:Y:S05]  /*1110*/  BSYNC.RECONVERGENT B0 ;  /* 0x0000000000007941 */ /* 0x000fea0003800200 */
.L_x_20:
[----:B------:R-:W0:Y:S01]  /*1120*/  S2UR UR5, SR_CgaCtaId ;  /* 0x00000000000579c3 */ /* 0x000e220000008800 */
[----:B------:R-:W-:Y:S02]  /*1130*/  UMOV UR4, 0x400 ;  /* 0x0000040000047882 */ /* 0x000fe40000000000 */
[----:B0-----:R-:W-:-:S06]  /*1140*/  ULEA UR4, UR5, UR4, 0x18 ;  /* 0x0000000405047291 */ /* 0x001fcc000f8ec0ff */
[----:B------:R-:W-:-:S05]  /*1150*/  MOV R0, UR4 ;  /* 0x0000000400007c02 */ /* 0x000fca0008000f00 */
[----:B------:R-:W0:Y:S02]  /*1160*/  LDS.64 R6, [R0] ;  /* 0x0000000000067984 */ /* 0x000e240000000a00 */
[----:B0-----:R-:W-:-:S04]  /*1170*/  LEA R6, P0, R4, R6, 0x2 ;  /* 0x0000000604067211 */ /* 0x001fc800078010ff */
[----:B------:R-:W-:-:S05]  /*1180*/  LEA.HI.X R7, R4, R7, R5, 0x2, P0 ;  /* 0x0000000704077211 */ /* 0x000fca00000f1405 */
[----:B------:R-:W2:Y:S02]  /*1190*/  LD.E R6, desc[UR36][R6.64] ;  /* 0x0000002406067980 */ /* 0x000ea4000c101900 */
[----:B--2---:R-:W-:-:S13]  /*11a0*/  ISETP.NE.AND P0, PT, R6, R19, PT ;  /* 0x000000130600720c */ /* 0x004fda0003f05270 */
[----:B------:R-:W-:Y:S05]  /*11b0*/  @!P0 BRA `(.L_x_23) ;  /* 0x0000000000108947 */ /* 0x000fea0003800000 */
[----:B------:R-:W-:-:S05]  /*11c0*/  VIADD R17, R17, 0x1 ;  /* 0x0000000111117836 */ /* 0x000fca0000000000 */
[----:B------:R-:W-:-:S13]  /*11d0*/  ISETP.GE.AND P0, PT, R17, R12, PT ;  /* 0x0000000c1100720c */ /* 0x000fda0003f06270 */
[----:B------:R-:W-:Y:S05]  /*11e0*/  @!P0 BRA `(.L_x_24) ;  /* 0xfffffff800e48947 */ /* 0x000fea000383ffff */
.L_x_16:
[----:B------:R1:W2:Y:S02]  /*11f0*/  LDS.64 R4, [R0+0x18] ;  /* 0x0000180000047984 */ /* 0x0002a40000000a00 */
.L_x_23:
[----:B------:R-:W-:Y:S05]  /*1200*/  BSYNC.RECONVERGENT B7 ;  /* 0x0000000000077941 */ /* 0x000fea0003800200 */
.L_x_15:
[----:B0-----:R-:W-:Y:S02]  /*1210*/  MOV R2, 0x8 ;  /* 0x0000000800027802 */ /* 0x001fe40000000f00 */
[----:B--2---:R-:W-:Y:S02]  /*1220*/  ISETP.NE.U32.AND P0, PT, R4, -0x1, PT ;  /* 0xffffffff0400780c */ /* 0x004fe40003f05070 */
[----:B------:R0:W2:Y:S02]  /*1230*/  LDC.64 R6, c[0x4][R2] ;  /* 0x0100000002067b82 */ /* 0x0000a40000000a00 */
[----:B------:R-:W-:Y:S02]  /*1240*/  ISETP.NE.AND.EX P0, PT, R5, -0x1, PT, P0 ;  /* 0xffffffff0500780c */ /* 0x000fe40003f05300 */
[----:B------:R-:W-:Y:S02]  /*1250*/  CS2R R4, SRZ ;  /* 0x0000000000047805 */ /* 0x000fe4000001ff00 */
[----:B------:R-:W-:-:S09]  /*1260*/  P2R R16, PR, RZ, 0x1 ;  /* 0x00000001ff107803 */ /* 0x000fd20000000000 */
[----:B------:R-:W-:-:S07]  /*1270*/  LEPC R20, `(.L_x_25) ;  /* 0x000000001014794e */ /* 0x000fce0000000000 */
[----:B012---:R-:W-:Y:S05]  /*1280*/  CALL.ABS.NOINC R6 ;  /* 0x0000000006007343 */ /* 0x007fea0003c00000 */
.L_x_25:
[----:B------:R-:W0:Y:S01]  /*1290*/  LDC.64 R2, c[0x4][R2] ;  /* 0x0100000002027b82 */ /* 0x000e220000000a00 */
[----:B------:R-:W-:-:S07]  /*12a0*/  CS2R R4, SRZ ;  /* 0x0000000000047805 */ /* 0x000fce000001ff00 */
[----:B------:R-:W-:-:S07]  /*12b0*/  LEPC R20, `(.L_x_26) ;  /* 0x000000001014794e */ /* 0x000fce0000000000 */
[----:B0-----:R-:W-:Y:S05]  /*12c0*/  CALL.ABS.NOINC R2 ;  /* 0x0000000002007343 */ /* 0x001fea0003c00000 */
.L_x_26:
[----:B------:R-:W-:Y:S01]  /*12d0*/  ISETP.NE.AND P6, PT, R16, RZ, PT ;  /* 0x000000ff1000720c */ /* 0x000fe20003fc5270 */
[----:B------:R-:W-:-:S12]  /*12e0*/  BSSY.RECONVERGENT B6, `(.L_x_27) ;  /* 0x0000012000067945 */ /* 0x000fd80003800200 */
[----:B------:R-:W-:Y:S05]  /*12f0*/  @P6 BRA `(.L_x_28) ;  /* 0x0000000000406947 */ /* 0x000fea0003800000 */
[----:B------:R-:W-:Y:S01]  /*1300*/  MOV R0, 0x10 ;  /* 0x0000001000007802 */ /* 0x000fe20000000f00 */
[----:B------:R-:W0:Y:S01]  /*1310*/  LDCU.64 UR4, c[0x4][0x40] ;  /* 0x01000800ff0477ac */ /* 0x000e220008000a00 */
[----:B------:R-:W-:Y:S02]  /*1320*/  HFMA2 R8, -RZ, RZ, 0, 6.31809234619140625e-06 ;  /* 0x0000006aff087431 */ /* 0x000fe400000001ff */
[----:B------:R-:W-:Y:S01]  /*1330*/  IMAD.MOV.U32 R12, RZ, RZ, 0x1 ;  /* 0x00000001ff0c7424 */ /* 0x000fe200078e00ff */
[----:B------:R1:W2:Y:S01]  /*1340*/  LDC.64 R2, c[0x4][R0] ;  /* 0x0100000000027b82 */ /* 0x0002a20000000a00 */
[----:B------:R-:W3:Y:S01]  /*1350*/  LDCU.64 UR6, c[0x4][0x30] ;  /* 0x01000600ff0677ac */ /* 0x000ee20008000a00 */
[----:B------:R-:W-:Y:S01]  /*1360*/  IMAD.MOV.U32 R13, RZ, RZ, RZ ;  /* 0x000000ffff0d7224 */ /* 0x000fe200078e00ff */
[----:B------:R-:W4:Y:S01]  /*1370*/  LDCU.64 UR8, c[0x4][0x18] ;  /* 0x01000300ff0877ac */ /* 0x000f220008000a00 */
[----:B0-----:R-:W-:Y:S02]  /*1380*/  IMAD.U32 R4, RZ, RZ, UR4 ;  /* 0x00000004ff047e24 */ /* 0x001fe4000f8e00ff */
[----:B------:R-:W-:Y:S01]  /*1390*/  IMAD.U32 R5, RZ, RZ, UR5 ;  /* 0x00000005ff057e24 */ /* 0x000fe2000f8e00ff */
[----:B---3--:R-:W-:Y:S01]  /*13a0*/  MOV R6, UR6 ;  /* 0x0000000600067c02 */ /* 0x008fe20008000f00 */
[----:B------:R-:W-:-:S02]  /*13b0*/  IMAD.U32 R7, RZ, RZ, UR7 ;  /* 0x00000007ff077e24 */ /* 0x000fc4000f8e00ff */
[----:B----4-:R-:W-:Y:S02]  /*13c0*/  IMAD.U32 R10, RZ, RZ, UR8 ;  /* 0x00000008ff0a7e24 */ /* 0x010fe4000f8e00ff */
[----:B-1----:R-:W-:-:S07]  /*13d0*/  IMAD.U32 R11, RZ, RZ, UR9 ;  /* 0x00000009ff0b7e24 */ /* 0x002fce000f8e00ff */
[----:B------:R-:W-:-:S07]  /*13e0*/  LEPC R20, `(.L_x_28) ;  /* 0x000000001014794e */ /* 0x000fce0000000000 */
[----:B--2---:R-:W-:Y:S05]  /*13f0*/  CALL.ABS.NOINC R2 ;  /* 0x0000000002007343 */ /* 0x004fea0003c00000 */
.L_x_28:
[----:B------:R-:W-:Y:S05]  /*1400*/  BSYNC.RECONVERGENT B6 ;  /* 0x0000000000067941 */ /* 0x000fea0003800200 */
.L_x_27:
[----:B------:R-:W0:Y:S01]  /*1410*/  S2UR UR5, SR_CgaCtaId ;  /* 0x00000000000579c3 */ /* 0x000e220000008800 */
[----:B------:R-:W-:Y:S01]  /*1420*/  UMOV UR4, 0x400 ;  /* 0x0000040000047882 */ /* 0x000fe20000000000 */
[----:B------:R-:W-:Y:S01]  /*1430*/  BSSY.RECONVERGENT B7, `(.L_x_29) ;  /* 0x000005f000077945 */ /* 0x000fe20003800200 */
[----:B0-----:R-:W-:-:S06]  /*1440*/  ULEA UR4, UR5, UR4, 0x18 ;  /* 0x0000000405047291 */ /* 0x001fcc000f8ec0ff */
[----:B------:R-:W-:-:S05]  /*1450*/  IMAD.U32 R0, RZ, RZ, UR4 ;  /* 0x00000004ff007e24 */ /* 0x000fca000f8e00ff */
[----:B------:R-:W0:Y:S02]  /*1460*/  LDS R12, [R0+0x10] ;  /* 0x00001000000c7984 */ /* 0x000e240000000800 */
[----:B0-----:R-:W-:-:S13]  /*1470*/  ISETP.GE.AND P0, PT, R12, 0x1, PT ;  /* 0x000000010c00780c */ /* 0x001fda0003f06270 */
[----:B------:R-:W-:Y:S05]  /*1480*/  @!P0 BRA `(.L_x_30) ;  /* 0x0000000400508947 */ /* 0x000fea0003800000 */
[----:B------:R-:W-:-:S04]  /*1490*/  IMAD.WIDE.U32 R2, R19, 0x45d9f3b, RZ ;  /* 0x045d9f3b13027825 */ /* 0x000fc800078e00ff */
        /* <DEDUP_REMOVED lines=12> */
.L_x_38:
        /* <DEDUP_REMOVED lines=19> */
.L_x_33:
[----:B------:R-:W0:Y:S01]  /*1690*/  S2UR UR5, SR_CgaCtaId ;  /* 0x00000000000579c3 */ /* 0x000e220000008800 */
[----:B------:R-:W-:Y:S02]  /*16a0*/  UMOV UR4, 0x400 ;  /* 0x0000040000047882 */ /* 0x000fe40000000000 */
[----:B0-----:R-:W-:-:S09]  /*16b0*/  ULEA UR4, UR5, UR4, 0x18 ;  /* 0x0000000405047291 */ /* 0x001fd2000f8ec0ff */
[----:B------:R-:W0:Y:S03]  /*16c0*/  LDS R12, [UR4+0x10] ;  /* 0x00001004ff0c7984 */ /* 0x000e260008000800 */
.L_x_32:
[----:B------:R-:W-:Y:S05]  /*16d0*/  BSYNC.RECONVERGENT B6 ;  /* 0x0000000000067941 */ /* 0x000fea0003800200 */
.L_x_31:
        /* <DEDUP_REMOVED lines=27> */
.L_x_35:
[----:B------:R-:W-:Y:S01]  /*1890*/  MOV R0, R6 ;  /* 0x0000000600007202 */ /* 0x000fe20000000f00 */
[----:B------:R-:W-:Y:S01]  /*18a0*/  IMAD.MOV.U32 R10, RZ, RZ, R12 ;  /* 0x000000ffff0a7224 */ /* 0x000fe200078e000c */
[----:B------:R-:W-:-:S07]  /*18b0*/  MOV R4, 0x18d0 ;  /* 0x000018d000047802 */ /* 0x000fce0000000f00 */
[----:B------:R-:W-:Y:S05]  /*18c0*/  CALL.REL.NOINC `($__internal_0_$__cuda_sm20_rem_u64) ;  /* 0x0000000000cc7944 */ /* 0x000fea0003c00000 */
[----:B------:R-:W-:Y:S02]  /*18d0*/  IMAD.MOV.U32 R4, RZ, RZ, R0 ;  /* 0x000000ffff047224 */ /* 0x000fe400078e0000 */
[----:B------:R-:W-:-:S07]  /*18e0*/  IMAD.MOV.U32 R5, RZ, RZ, R3 ;  /* 0x000000ffff057224 */ /* 0x000fce00078e0003 */
.L_x_36:
[----:B------:R-:W-:Y:S05]  /*18f0*/  BSYNC.RECONVERGENT B0 ;  /* 0x0000000000007941 */ /* 0x000fea0003800200 */
.L_x_34:
        /* <DEDUP_REMOVED lines=13> */
.L_x_30:
[----:B------:R-:W0:Y:S02]  /*19d0*/  LDS.64 R2, [R0+0x18] ;  /* 0x0000180000027984 */ /* 0x000e240000000a00 */
[----:B0-----:R-:W-:Y:S02]  /*19e0*/  IMAD.MOV.U32 R4, RZ, RZ, R2 ;  /* 0x000000ffff047224 */ /* 0x001fe400078e0002 */
[----:B------:R-:W-:Y:S01]  /*19f0*/  IMAD.MOV.U32 R5, RZ, RZ, R3 ;  /* 0x000000ffff057224 */ /* 0x000fe200078e0003 */
[----:B------:R-:W-:Y:S06]  /*1a00*/  BRA `(.L_x_39) ;  /* 0x0000000000047947 */ /* 0x000fec0003800000 */
.L_x_37:
[----:B------:R0:W1:Y:S02]  /*1a10*/  LDS.64 R2, [R0+0x18] ;  /* 0x0000180000027984 */ /* 0x0000640000000a00 */
.L_x_39:
[----:B------:R-:W-:Y:S05]  /*1a20*/  BSYNC.RECONVERGENT B7 ;  /* 0x0000000000077941 */ /* 0x000fea0003800200 */
.L_x_29:
[----:B-1----:R-:W-:Y:S01]  /*1a30*/  ISETP.NE.U32.AND P0, PT, R4, R2, PT ;  /* 0x000000020400720c */ /* 0x002fe20003f05070 */
[----:B------:R-:W-:Y:S03]  /*1a40*/  BSSY.RECONVERGENT B0, `(.L_x_40) ;  /* 0x0000008000007945 */ /* 0x000fe60003800200 */
[----:B------:R-:W-:-:S13]  /*1a50*/  ISETP.NE.AND.EX P0, PT, R5, R3, PT, P0 ;  /* 0x000000030500720c */ /* 0x000fda0003f05300 */
[----:B------:R1:W2:Y:S01]  /*1a60*/  @!P0 LDS R2, [R0+0x24] ;  /* 0x0000240000028984 */ /* 0x0002a20000000800 */
[----:B------:R-:W-:Y:S05]  /*1a70*/  @!P0 BRA `(.L_x_41) ;  /* 0x0000000000108947 */ /* 0x000fea0003800000 */
[----:B--2---:R-:W2:Y:S02]  /*1a80*/  LDS.64 R2, [R0+0x8] ;  /* 0x0000080000027984 */ /* 0x004ea40000000a00 */
[----:B--2---:R-:W-:-:S04]  /*1a90*/  LEA R2, P0, R4, R2, 0x2 ;  /* 0x0000000204027211 */ /* 0x004fc800078010ff */
[----:B------:R-:W-:-:S05]  /*1aa0*/  LEA.HI.X R3, R4, R3, R5, 0x2, P0 ;  /* 0x0000000304037211 */ /* 0x000fca00000f1405 */
[----:B------:R3:W5:Y:S04]  /*1ab0*/  LD.E R2, desc[UR36][R2.64] ;  /* 0x0000002402027980 */ /* 0x000768000c101900 */
.L_x_41:
[----:B------:R-:W-:Y:S05]  /*1ac0*/  BSYNC.RECONVERGENT B0 ;  /* 0x0000000000007941 */ /* 0x000fea0003800200 */
.L_x_40:
[----:B--2--5:R-:W-:-:S13]  /*1ad0*/  ISETP.NE.AND P0, PT, R2, R19, PT ;  /* 0x000000130200720c */ /* 0x024fda0003f05270 */
[----:B------:R-:W-:Y:S05]  /*1ae0*/  @!P0 EXIT ;  /* 0x000000000000894d */ /* 0x000fea0003800000 */
[----:B01----:R-:W-:Y:S01]  /*1af0*/  MOV R0, 0x10 ;  /* 0x0000001000007802 */ /* 0x003fe20000000f00 */
[----:B------:R-:W0:Y:S01]  /*1b00*/  LDCU.64 UR4, c[0x4][0x48] ;  /* 0x01000900ff0477ac */ /* 0x000e220008000a00 */
[----:B------:R-:W-:Y:S02]  /*1b10*/  HFMA2 R13, -RZ, RZ, 0, 0 ;  /* 0x00000000ff0d7431 */ /* 0x000fe400000001ff */
[----:B------:R-:W-:Y:S01]  /*1b20*/  IMAD.MOV.U32 R8, RZ, RZ, 0x6b ;  /* 0x0000006bff087424 */ /* 0x000fe200078e00ff */
[----:B---3--:R1:W2:Y:S01]  /*1b30*/  LDC.64 R2, c[0x4][R0] ;  /* 0x0100000000027b82 */ /* 0x0082a20000000a00 */
[----:B------:R-:W3:Y:S01]  /*1b40*/  LDCU.64 UR6, c[0x4][0x30] ;  /* 0x01000600ff0677ac */ /* 0x000ee20008000a00 */
[----:B------:R-:W-:Y:S01]  /*1b50*/  IMAD.MOV.U32 R12, RZ, RZ, 0x1 ;  /* 0x00000001ff0c7424 */ /* 0x000fe200078e00ff */
[----:B------:R-:W4:Y:S01]  /*1b60*/  LDCU.64 UR8, c[0x4][0x18] ;  /* 0x01000300ff0877ac */ /* 0x000f220008000a00 */
[----:B0-----:R-:W-:Y:S01]  /*1b70*/  MOV R4, UR4 ;  /* 0x0000000400047c02 */ /* 0x001fe20008000f00 */
[----:B------:R-:W-:-:S02]  /*1b80*/  IMAD.U32 R5, RZ, RZ, UR5 ;  /* 0x00000005ff057e24 */ /* 0x000fc4000f8e00ff */
[----:B---3--:R-:W-:Y:S02]  /*1b90*/  IMAD.U32 R6, RZ, RZ, UR6 ;  /* 0x00000006ff067e24 */ /* 0x008fe4000f8e00ff */
[----:B------:R-:W-:Y:S01]  /*1ba0*/  IMAD.U32 R7, RZ, RZ, UR7 ;  /* 0x00000007ff077e24 */ /* 0x000fe2000f8e00ff */
[----:B----4-:R-:W-:Y:S01]  /*1bb0*/  MOV R10, UR8 ;  /* 0x00000008000a7c02 */ /* 0x010fe20008000f00 */
[----:B-1----:R-:W-:-:S07]  /*1bc0*/  IMAD.U32 R11, RZ, RZ, UR9 ;  /* 0x00000009ff0b7e24 */ /* 0x002fce000f8e00ff */
[----:B------:R-:W-:-:S07]  /*1bd0*/  LEPC R20, `(.L_x_42) ;  /* 0x000000001014794e */ /* 0x000fce0000000000 */
[----:B--2---:R-:W-:Y:S05]  /*1be0*/  CALL.ABS.NOINC R2 ;  /* 0x0000000002007343 */ /* 0x004fea0003c00000 */
.L_x_42:
[----:B------:R-:W-:Y:S05]  /*1bf0*/  EXIT ;  /* 0x000000000000794d */ /* 0x000fea0003800000 */
        .weak           $__internal_0_$__cuda_sm20_rem_u64
        .type           $__internal_0_$__cuda_sm20_rem_u64,@function
        .size           $__internal_0_$__cuda_sm20_rem_u64,(.L_x_44 - $__internal_0_$__cuda_sm20_rem_u64)
$__internal_0_$__cuda_sm20_rem_u64:
[----:B------:R-:W-:-:S06]  /*1c00*/  IMAD.MOV.U32 R11, RZ, RZ, R3 ;  /* 0x000000ffff0b7224 */ /* 0x000fcc00078e0003 */
[----:B------:R-:W0:Y:S08]  /*1c10*/  I2F.U64.RP R11, R10 ;  /* 0x0000000a000b7312 */ /* 0x000e300000309000 */
[----:B0-----:R-:W0:Y:S02]  /*1c20*/  MUFU.RCP R6, R11 ;  /* 0x0000000b00067308 */ /* 0x001e240000001000 */
[----:B0-----:R-:W-:-:S06]  /*1c30*/  VIADD R6, R6, 0x1ffffffe ;  /* 0x1ffffffe06067836 */ /* 0x001fcc0000000000 */
[----:B------:R-:W0:Y:S02]  /*1c40*/  F2I.U64.TRUNC R6, R6 ;  /* 0x0000000600067311 */ /* 0x000e24000020d800 */
[----:B0-----:R-:W-:-:S04]  /*1c50*/  IMAD.WIDE.U32 R8, R6, R10, RZ ;  /* 0x0000000a06087225 */ /* 0x001fc800078e00ff */
[----:B------:R-:W-:Y:S01]  /*1c60*/  IMAD R9, R6, R3, R9 ;  /* 0x0000000306097224 */ /* 0x000fe200078e0209 */
[----:B------:R-:W-:-:S03]  /*1c70*/  IADD3 R13, P0, PT, RZ, -R8, RZ ;  /* 0x80000008ff0d7210 */ /* 0x000fc60007f1e0ff */
[----:B------:R-:W-:Y:S02]  /*1c80*/  IMAD R9, R7, R10, R9 ;  /* 0x0000000a07097224 */ /* 0x000fe400078e0209 */
[----:B------:R-:W-:-:S04]  /*1c90*/  IMAD.HI.U32 R8, R6, R13, RZ ;  /* 0x0000000d06087227 */ /* 0x000fc800078e00ff */
[----:B------:R-:W-:Y:S01]  /*1ca0*/  IMAD.X R15, RZ, RZ, ~R9, P0 ;  /* 0x000000ffff0f7224 */ /* 0x000fe200000e0e09 */
[----:B------:R-:W-:-:S03]  /*1cb0*/  MOV R9, R6 ;  /* 0x0000000600097202 */ /* 0x000fc60000000f00 */
[-C--:B------:R-:W-:Y:S02]  /*1cc0*/  IMAD R21, R7, R15.reuse, RZ ;  /* 0x0000000f07157224 */ /* 0x080fe400078e02ff */
[----:B------:R-:W-:-:S04]  /*1cd0*/  IMAD.WIDE.U32 R8, P0, R6, R15, R8 ;  /* 0x0000000f06087225 */ /* 0x000fc80007800008 */
[----:B------:R-:W-:-:S04]  /*1ce0*/  IMAD.HI.U32 R11, R7, R15, RZ ;  /* 0x0000000f070b7227 */ /* 0x000fc800078e00ff */
[----:B------:R-:W-:-:S04]  /*1cf0*/  IMAD.HI.U32 R8, P1, R7, R13, R8 ;  /* 0x0000000d07087227 */ /* 0x000fc80007820008 */
[----:B------:R-:W-:Y:S01]  /*1d00*/  IMAD.X R11, R11, 0x1, R7, P0 ;  /* 0x000000010b0b7824 */ /* 0x000fe200000e0607 */
[----:B------:R-:W-:-:S04]  /*1d10*/  IADD3 R9, P2, PT, R21, R8, RZ ;  /* 0x0000000815097210 */ /* 0x000fc80007f5e0ff */
[----:B------:R-:W-:Y:S01]  /*1d20*/  IADD3.X R11, PT, PT, RZ, RZ, R11, P2, P1 ;  /* 0x000000ffff0b7210 */ /* 0x000fe200017e240b */
[----:B------:R-:W-:-:S04]  /*1d30*/  IMAD.WIDE.U32 R6, R9, R10, RZ ;  /* 0x0000000a09067225 */ /* 0x000fc800078e00ff */
[----:B------:R-:W-:Y:S01]  /*1d40*/  IMAD R7, R9, R3, R7 ;  /* 0x0000000309077224 */ /* 0x000fe200078e0207 */
[----:B------:R-:W-:-:S03]  /*1d50*/  IADD3 R13, P0, PT, RZ, -R6, RZ ;  /* 0x80000006ff0d7210 */ /* 0x000fc60007f1e0ff */
[----:B------:R-:W-:Y:S02]  /*1d60*/  IMAD R7, R11, R10, R7 ;  /* 0x0000000a0b077224 */ /* 0x000fe400078e0207 */
[----:B------:R-:W-:-:S04]  /*1d70*/  IMAD.HI.U32 R8, R9, R13, RZ ;  /* 0x0000000d09087227 */ /* 0x000fc800078e00ff */
[----:B------:R-:W-:Y:S02]  /*1d80*/  IMAD.X R6, RZ, RZ, ~R7, P0 ;  /* 0x000000ffff067224 */ /* 0x000fe400000e0e07 */
[----:B------:R-:W-:Y:S02]  /*1d90*/  HFMA2 R7, -RZ, RZ, 0, 0 ;  /* 0x00000000ff077431 */ /* 0x000fe400000001ff */
[----:B------:R-:W-:-:S04]  /*1da0*/  IMAD.WIDE.U32 R8, P0, R9, R6, R8 ;  /* 0x0000000609087225 */ /* 0x000fc80007800008 */
[C---:B------:R-:W-:Y:S02]  /*1db0*/  IMAD R14, R11.reuse, R6, RZ ;  /* 0x000000060b0e7224 */ /* 0x040fe400078e02ff */
[----:B------:R-:W-:-:S04]  /*1dc0*/  IMAD.HI.U32 R9, P1, R11, R13, R8 ;  /* 0x0000000d0b097227 */ /* 0x000fc80007820008 */
[----:B------:R-:W-:Y:S01]  /*1dd0*/  IMAD.HI.U32 R6, R11, R6, RZ ;  /* 0x000000060b067227 */ /* 0x000fe200078e00ff */
[----:B------:R-:W-:-:S03]  /*1de0*/  IADD3 R9, P2, PT, R14, R9, RZ ;  /* 0x000000090e097210 */ /* 0x000fc60007f5e0ff */
[----:B------:R-:W-:Y:S02]  /*1df0*/  IMAD.X R11, R6, 0x1, R11, P0 ;  /* 0x00000001060b7824 */ /* 0x000fe400000e060b */
[----:B------:R-:W-:-:S03]  /*1e00*/  IMAD.HI.U32 R6, R9, R0, RZ ;  /* 0x0000000009067227 */ /* 0x000fc600078e00ff */
[----:B------:R-:W-:Y:S01]  /*1e10*/  IADD3.X R11, PT, PT, RZ, RZ, R11, P2, P1 ;  /* 0x000000ffff0b7210 */ /* 0x000fe200017e240b */
[----:B------:R-:W-:-:S04]  /*1e20*/  IMAD.WIDE.U32 R6, R9, R5, R6 ;  /* 0x0000000509067225 */ /* 0x000fc800078e0006 */
[C---:B------:R-:W-:Y:S02]  /*1e30*/  IMAD R9, R11.reuse, R5, RZ ;  /* 0x000000050b097224 */ /* 0x040fe400078e02ff */
[----:B------:R-:W-:-:S04]  /*1e40*/  IMAD.HI.U32 R6, P0, R11, R0, R6 ;  /* 0x000000000b067227 */ /* 0x000fc80007800006 */
[----:B------:R-:W-:Y:S01]  /*1e50*/  IMAD.HI.U32 R8, R11, R5, RZ ;  /* 0x000000050b087227 */ /* 0x000fe200078e00ff */
[----:B------:R-:W-:-:S03]  /*1e60*/  IADD3 R9, P1, PT, R9, R6, RZ ;  /* 0x0000000609097210 */ /* 0x000fc60007f3e0ff */
[----:B------:R-:W-:Y:S02]  /*1e70*/  IMAD.X R8, RZ, RZ, R8, P0 ;  /* 0x000000ffff087224 */ /* 0x000fe400000e0608 */
[----:B------:R-:W-:-:S04]  /*1e80*/  IMAD.WIDE.U32 R6, R9, R10, RZ ;  /* 0x0000000a09067225 */ /* 0x000fc800078e00ff */
[----:B------:R-:W-:Y:S01]  /*1e90*/  IMAD.X R11, RZ, RZ, R8, P1 ;  /* 0x000000ffff0b7224 */ /* 0x000fe200008e0608 */
[----:B------:R-:W-:Y:S01]  /*1ea0*/  IADD3 R13, P1, PT, -R6, R0, RZ ;  /* 0x00000000060d7210 */ /* 0x000fe20007f3e1ff */
[----:B------:R-:W-:-:S03]  /*1eb0*/  IMAD R9, R9, R3, R7 ;  /* 0x0000000309097224 */ /* 0x000fc600078e0207 */
[-C--:B------:R-:W-:Y:S01]  /*1ec0*/  ISETP.GE.U32.AND P0, PT, R13, R10.reuse, PT ;  /* 0x0000000a0d00720c */ /* 0x080fe20003f06070 */
[----:B------:R-:W-:-:S04]  /*1ed0*/  IMAD R0, R11, R10, R9 ;  /* 0x0000000a0b007224 */ /* 0x000fc800078e0209 */
[----:B------:R-:W-:Y:S01]  /*1ee0*/  IMAD.X R0, R5, 0x1, ~R0, P1 ;  /* 0x0000000105007824 */ /* 0x000fe200008e0e00 */
[----:B------:R-:W-:-:S04]  /*1ef0*/  IADD3 R7, P1, PT, -R10, R13, RZ ;  /* 0x0000000d0a077210 */ /* 0x000fc80007f3e1ff */
[----:B------:R-:W-:Y:S02]  /*1f00*/  ISETP.GE.U32.AND.EX P0, PT, R0, R3, PT, P0 ;  /* 0x000000030000720c */ /* 0x000fe40003f06100 */
[-C--:B------:R-:W-:Y:S02]  /*1f10*/  IADD3.X R6, PT, PT, ~R3, R0.reuse, RZ, P1, !PT ;  /* 0x0000000003067210 */ /* 0x080fe40000ffe5ff */
[----:B------:R-:W-:Y:S02]  /*1f20*/  SEL R7, R7, R13, P0 ;  /* 0x0000000d07077207 */ /* 0x000fe40000000000 */
[----:B------:R-:W-:Y:S02]  /*1f30*/  SEL R6, R6, R0, P0 ;  /* 0x0000000006067207 */ /* 0x000fe40000000000 */
[----:B------:R-:W-:Y:S02]  /*1f40*/  IADD3 R0, P2, PT, -R10, R7, RZ ;  /* 0x000000070a007210 */ /* 0x000fe40007f5e1ff */
[----:B------:R-:W-:-:S02]  /*1f50*/  ISETP.GE.U32.AND P0, PT, R7, R10, PT ;  /* 0x0000000a0700720c */ /* 0x000fc40003f06070 */
[----:B------:R-:W-:Y:S01]  /*1f60*/  ISETP.NE.U32.AND P1, PT, R10, RZ, PT ;  /* 0x000000ff0a00720c */ /* 0x000fe20003f25070 */
[C---:B------:R-:W-:Y:S01]  /*1f70*/  IMAD.X R5, R6.reuse, 0x1, ~R3, P2 ;  /* 0x0000000106057824 */ /* 0x040fe200010e0e03 */
[----:B------:R-:W-:Y:S02]  /*1f80*/  ISETP.GE.U32.AND.EX P0, PT, R6, R3, PT, P0 ;  /* 0x000000030600720c */ /* 0x000fe40003f06100 */
[----:B------:R-:W-:Y:S02]  /*1f90*/  ISETP.NE.AND.EX P1, PT, R3, RZ, PT, P1 ;  /* 0x000000ff0300720c */ /* 0x000fe40003f25310 */
[----:B------:R-:W-:Y:S01]  /*1fa0*/  SEL R3, R5, R6, P0 ;  /* 0x0000000605037207 */ /* 0x000fe20000000000 */
[----:B------:R-:W-:Y:S01]  /*1fb0*/  IMAD.MOV.U32 R5, RZ, RZ, 0x0 ;  /* 0x00000000ff057424 */ /* 0x000fe200078e00ff */
[----:B------:R-:W-:Y:S02]  /*1fc0*/  SEL R0, R0, R7, P0 ;  /* 0x0000000700007207 */ /* 0x000fe40000000000 */
[----:B------:R-:W-:-:S02]  /*1fd0*/  SEL R3, R3, 0xffffffff, P1 ;  /* 0xffffffff03037807 */ /* 0x000fc40000800000 */
[----:B------:R-:W-:Y:S01]  /*1fe0*/  SEL R0, R0, 0xffffffff, P1 ;  /* 0xffffffff00007807 */ /* 0x000fe20000800000 */
[----:B------:R-:W-:Y:S06]  /*1ff0*/  RET.REL.NODEC R4 `(_Z9hash_testv) ;  /* 0xffffffe004007950 */ /* 0x000fec0003c3ffff */
.L_x_43:
[----:B------:R-:W-:-:S00]  /*2000*/  BRA `(.L_x_43) ;  /* 0xfffffffc00fc7947 */ /* 0x000fc0000383ffff */
[----:B------:R-:W-:-:S00]  /*2010*/  NOP ;  /* 0x0000000000007918 */ /* 0x000fc00000000000 */
        /* <DEDUP_REMOVED lines=14> */
.L_x_44:


//--------------------- .nv.global.init           --------------------------
	.section	.nv.global.init,"aw",@progbits
.nv.global.init:
	.type		$str$3,@object
	.size		$str$3,(__unnamed_1 - $str$3)
$str$3:
        /*0000*/ 	.byte	0x66, 0x6f, 0x75, 0x6e, 0x64, 0x00
	.type		__unnamed_1,@object
	.size		__unnamed_1,($str$5 - __unnamed_1)
__unnamed_1:
        /*0006*/ 	.byte	0x76, 0x6f, 0x69, 0x64, 0x20, 0x68, 0x61, 0x73, 0x68, 0x5f, 0x74, 0x65, 0x73, 0x74, 0x28, 0x29
        /*0016*/ 	.byte	0x00
	.type		$str$5,@object
	.size		$str$5,($str$1 - $str$5)
$str$5:
        /*0017*/ 	.byte	0x70, 0x72, 0x6f, 0x62, 0x65, 0x5f, 0x69, 0x64, 0x78, 0x20, 0x3c, 0x20, 0x73, 0x69, 0x7a, 0x65
        /*0027*/ 	.byte	0x00
	.type		$str$1,@object
	.size		$str$1,($str$2 - $str$1)
$str$1:
        /*0028*/ 	.byte	0x2f, 0x74, 0x6d, 0x70, 0x2f, 0x73, 0x61, 0x73, 0x73, 0x5f, 0x63, 0x75, 0x5f, 0x37, 0x62, 0x39
        /*0038*/ 	.byte	0x38, 0x69, 0x6c, 0x72, 0x61, 0x2f, 0x6b, 0x2e, 0x63, 0x75, 0x00
	.type		$str$2,@object
	.size		$str$2,($str$4 - $str$2)
$str$2:
        /*0043*/ 	.byte	0x62, 0x6c, 0x6f, 0x63, 0x6b, 0x44, 0x69, 0x6d, 0x2e, 0x79, 0x20, 0x3d, 0x3d, 0x20, 0x31, 0x20
        /*0053*/ 	.byte	0x26, 0x26, 0x20, 0x62, 0x6c, 0x6f, 0x63, 0x6b, 0x44, 0x69, 0x6d, 0x2e, 0x7a, 0x20, 0x3d, 0x3d
        /*0063*/ 	.byte	0x20, 0x31, 0x00
	.type		$str$4,@object
	.size		$str$4,($str - $str$4)
$str$4:
        /*0066*/ 	.byte	0x68, 0x74, 0x5b, 0x30, 0x5d, 0x2e, 0x67, 0x65, 0x74, 0x28, 0x74, 0x68, 0x72, 0x65, 0x61, 0x64
        /*0076*/ 	.byte	0x49, 0x64, 0x78, 0x2e, 0x78, 0x29, 0x20, 0x3d, 0x3d, 0x20, 0x74, 0x68, 0x72, 0x65, 0x61, 0x64
        /*0086*/ 	.byte	0x49, 0x64, 0x78, 0x2e, 0x78, 0x00
	.type		$str,@object
	.size		$str,(__unnamed_2 - $str)
$str:
        /*008c*/ 	.byte	0x67, 0x72, 0x69, 0x64, 0x44, 0x69, 0x6d, 0x2e, 0x78, 0x20, 0x3d, 0x3d, 0x20, 0x31, 0x20, 0x26
        /*009c*/ 	.byte	0x26, 0x20, 0x67, 0x72, 0x69, 0x64, 0x44, 0x69, 0x6d, 0x2e, 0x79, 0x20, 0x3d, 0x3d, 0x20, 0x31
        /*00ac*/ 	.byte	0x20, 0x26, 0x26, 0x20, 0x67, 0x72, 0x69, 0x64, 0x44, 0x69, 0x6d, 0x2e, 0x7a, 0x20, 0x3d, 0x3d
        /*00bc*/ 	.byte	0x20, 0x31, 0x00
	.type		__unnamed_2,@object
	.size		__unnamed_2,(.L_1 - __unnamed_2)
__unnamed_2:
        /*00bf*/ 	.byte	0x75, 0x6e, 0x73, 0x69, 0x67, 0x6e, 0x65, 0x64, 0x20, 0x6c, 0x6f, 0x6e, 0x67, 0x20, 0x48, 0x61
        /*00cf*/ 	.byte	0x73, 0x68, 0x54, 0x61, 0x62, 0x6c, 0x65, 0x3c, 0x4b, 0x65, 0x79, 0x54, 0x2c, 0x20, 0x56, 0x61
        /*00df*/ 	.byte	0x6c, 0x75, 0x65, 0x54, 0x3e, 0x3a, 0x3a, 0x6e, 0x65, 0x78, 0x74, 0x5f, 0x70, 0x72, 0x6f, 0x62
        /*00ef*/ 	.byte	0x65, 0x28, 0x4b, 0x65, 0x79, 0x54, 0x2c, 0x20, 0x69, 0x6e, 0x74, 0x29, 0x20, 0x5b, 0x77, 0x69
        /*00ff*/ 	.byte	0x74, 0x68, 0x20, 0x4b, 0x65, 0x79, 0x54, 0x20, 0x3d, 0x20, 0x69, 0x6e, 0x74, 0x3b, 0x20, 0x56
        /*010f*/ 	.byte	0x61, 0x6c, 0x75, 0x65, 0x54, 0x20, 0x3d, 0x20, 0x69, 0x6e, 0x74, 0x5d, 0x00
.L_1:


//--------------------- .nv.shared._Z9hash_testv  --------------------------
	.section	.nv.shared._Z9hash_testv,"aw",@nobits
	.sectionflags	@""
	.align	16
	.zero		1024


//--------------------- .nv.shared.reserved.0     --------------------------
	.section	.nv.shared.reserved.0,"aw",@nobits
	.weak		__nv_reservedSMEM_offset_0_alias
	.size		__nv_reservedSMEM_offset_0_alias, 0, 64
	.other		__nv_reservedSMEM_offset_0_alias,@"STO_CUDA_RESERVED_SHARED STV_DEFAULT"
__nv_reservedSMEM_offset_0_alias:
	.zero		0
	.zero		64


//--------------------- .nv.constant0._Z9hash_testv --------------------------
	.section	.nv.constant0._Z9hash_testv,"a",@progbits
	.sectionflags	@""
	.align	4
.nv.constant0._Z9hash_testv:
	.zero		896


//--------------------- SYMBOLS --------------------------

	.type		.nv.reservedSmem.offset0,@object
	.size		.nv.reservedSmem.offset0,0x4
	.type		.nv.reservedSmem.cap,@object
	.size		.nv.reservedSmem.cap,0x4
	.type		malloc,@function
	.type		free,@function
	.type		__assertfail,@function
